//
// Generated by NVIDIA NVVM Compiler
//
// Compiler Build ID: CL-36424714
// Cuda compilation tools, release 13.0, V13.0.88
// Based on NVVM 20.0.0
//

.version 9.0
.target sm_100
.address_size 64

	// .globl	_ZN3cub18CUB_300001_SM_10006detail11EmptyKernelIvEEvv
.extern .func  (.param .b32 func_retval0) vprintf
(
	.param .b64 vprintf_param_0,
	.param .b64 vprintf_param_1
)
;
.global .align 1 .b8 _ZN34_INTERNAL_f81faea0_4_k_cu_762f9b984cuda3std3__45__cpo5beginE[1];
.global .align 1 .b8 _ZN34_INTERNAL_f81faea0_4_k_cu_762f9b984cuda3std3__45__cpo3endE[1];
.global .align 1 .b8 _ZN34_INTERNAL_f81faea0_4_k_cu_762f9b984cuda3std3__45__cpo6cbeginE[1];
.global .align 1 .b8 _ZN34_INTERNAL_f81faea0_4_k_cu_762f9b984cuda3std3__45__cpo4cendE[1];
.global .align 1 .b8 _ZN34_INTERNAL_f81faea0_4_k_cu_762f9b984cuda3std3__45__cpo6rbeginE[1];
.global .align 1 .b8 _ZN34_INTERNAL_f81faea0_4_k_cu_762f9b984cuda3std3__45__cpo4rendE[1];
.global .align 1 .b8 _ZN34_INTERNAL_f81faea0_4_k_cu_762f9b984cuda3std3__45__cpo7crbeginE[1];
.global .align 1 .b8 _ZN34_INTERNAL_f81faea0_4_k_cu_762f9b984cuda3std3__45__cpo5crendE[1];
.global .align 1 .b8 _ZN34_INTERNAL_f81faea0_4_k_cu_762f9b984cuda3std3__436_GLOBAL__N__f81faea0_4_k_cu_762f9b986ignoreE[1];
.global .align 1 .b8 _ZN34_INTERNAL_f81faea0_4_k_cu_762f9b984cuda3std3__419piecewise_constructE[1];
.global .align 1 .b8 _ZN34_INTERNAL_f81faea0_4_k_cu_762f9b984cuda3std3__48in_placeE[1];
.global .align 1 .b8 _ZN34_INTERNAL_f81faea0_4_k_cu_762f9b984cuda3std3__420unreachable_sentinelE[1];
.global .align 1 .b8 _ZN34_INTERNAL_f81faea0_4_k_cu_762f9b984cuda3std3__47nulloptE[1];
.global .align 1 .b8 _ZN34_INTERNAL_f81faea0_4_k_cu_762f9b984cuda3std3__48unexpectE[1];
.global .align 1 .b8 _ZN34_INTERNAL_f81faea0_4_k_cu_762f9b984cuda3std6ranges3__45__cpo4swapE[1];
.global .align 1 .b8 _ZN34_INTERNAL_f81faea0_4_k_cu_762f9b984cuda3std6ranges3__45__cpo9iter_moveE[1];
.global .align 1 .b8 _ZN34_INTERNAL_f81faea0_4_k_cu_762f9b984cuda3std6ranges3__45__cpo5beginE[1];
.global .align 1 .b8 _ZN34_INTERNAL_f81faea0_4_k_cu_762f9b984cuda3std6ranges3__45__cpo3endE[1];
.global .align 1 .b8 _ZN34_INTERNAL_f81faea0_4_k_cu_762f9b984cuda3std6ranges3__45__cpo6cbeginE[1];
.global .align 1 .b8 _ZN34_INTERNAL_f81faea0_4_k_cu_762f9b984cuda3std6ranges3__45__cpo4cendE[1];
.global .align 1 .b8 _ZN34_INTERNAL_f81faea0_4_k_cu_762f9b984cuda3std6ranges3__45__cpo7advanceE[1];
.global .align 1 .b8 _ZN34_INTERNAL_f81faea0_4_k_cu_762f9b984cuda3std6ranges3__45__cpo9iter_swapE[1];
.global .align 1 .b8 _ZN34_INTERNAL_f81faea0_4_k_cu_762f9b984cuda3std6ranges3__45__cpo4nextE[1];
.global .align 1 .b8 _ZN34_INTERNAL_f81faea0_4_k_cu_762f9b984cuda3std6ranges3__45__cpo4prevE[1];
.global .align 1 .b8 _ZN34_INTERNAL_f81faea0_4_k_cu_762f9b984cuda3std6ranges3__45__cpo4dataE[1];
.global .align 1 .b8 _ZN34_INTERNAL_f81faea0_4_k_cu_762f9b984cuda3std6ranges3__45__cpo5cdataE[1];
.global .align 1 .b8 _ZN34_INTERNAL_f81faea0_4_k_cu_762f9b984cuda3std6ranges3__45__cpo4sizeE[1];
.global .align 1 .b8 _ZN34_INTERNAL_f81faea0_4_k_cu_762f9b984cuda3std6ranges3__45__cpo5ssizeE[1];
.global .align 1 .b8 _ZN34_INTERNAL_f81faea0_4_k_cu_762f9b984cuda3std6ranges3__45__cpo8distanceE[1];
.global .align 1 .b8 _ZN34_INTERNAL_f81faea0_4_k_cu_762f9b986thrust24THRUST_300001_SM_1000_NS8cuda_cub3parE[1];
.global .align 1 .b8 _ZN34_INTERNAL_f81faea0_4_k_cu_762f9b986thrust24THRUST_300001_SM_1000_NS8cuda_cub10par_nosyncE[1];
.global .align 1 .b8 _ZN34_INTERNAL_f81faea0_4_k_cu_762f9b986thrust24THRUST_300001_SM_1000_NS6system6detail10sequential3seqE[1];
.global .align 1 .b8 _ZN34_INTERNAL_f81faea0_4_k_cu_762f9b986thrust24THRUST_300001_SM_1000_NS12placeholders2_1E[1];
.global .align 1 .b8 _ZN34_INTERNAL_f81faea0_4_k_cu_762f9b986thrust24THRUST_300001_SM_1000_NS12placeholders2_2E[1];
.global .align 1 .b8 _ZN34_INTERNAL_f81faea0_4_k_cu_762f9b986thrust24THRUST_300001_SM_1000_NS12placeholders2_3E[1];
.global .align 1 .b8 _ZN34_INTERNAL_f81faea0_4_k_cu_762f9b986thrust24THRUST_300001_SM_1000_NS12placeholders2_4E[1];
.global .align 1 .b8 _ZN34_INTERNAL_f81faea0_4_k_cu_762f9b986thrust24THRUST_300001_SM_1000_NS12placeholders2_5E[1];
.global .align 1 .b8 _ZN34_INTERNAL_f81faea0_4_k_cu_762f9b986thrust24THRUST_300001_SM_1000_NS12placeholders2_6E[1];
.global .align 1 .b8 _ZN34_INTERNAL_f81faea0_4_k_cu_762f9b986thrust24THRUST_300001_SM_1000_NS12placeholders2_7E[1];
.global .align 1 .b8 _ZN34_INTERNAL_f81faea0_4_k_cu_762f9b986thrust24THRUST_300001_SM_1000_NS12placeholders2_8E[1];
.global .align 1 .b8 _ZN34_INTERNAL_f81faea0_4_k_cu_762f9b986thrust24THRUST_300001_SM_1000_NS12placeholders2_9E[1];
.global .align 1 .b8 _ZN34_INTERNAL_f81faea0_4_k_cu_762f9b986thrust24THRUST_300001_SM_1000_NS12placeholders3_10E[1];
.global .align 1 .b8 _ZN34_INTERNAL_f81faea0_4_k_cu_762f9b986thrust24THRUST_300001_SM_1000_NS3seqE[1];
.global .align 1 .b8 $str[9] = {105, 110, 116, 58, 32, 37, 100, 32};
.global .align 1 .b8 $str$1[4] = {37, 100, 32};
.global .align 1 .b8 $str$2[10] = {108, 111, 110, 103, 58, 32, 37, 100, 32};
.global .align 1 .b8 $str$3[5] = {37, 108, 100, 32};
.global .align 1 .b8 $str$4[11] = {117, 108, 111, 110, 103, 58, 32, 37, 100, 32};
.global .align 1 .b8 $str$5[5] = {37, 108, 117, 32};
.global .align 1 .b8 $str$6[7] = {68, 58, 32, 37, 100, 32};
.global .align 1 .b8 $str$7[4] = {37, 103, 32};
.global .align 1 .b8 $str$8[7] = {90, 58, 32, 37, 100, 32};
.global .align 1 .b8 $str$9[10] = {40, 37, 103, 44, 32, 37, 103, 41, 32};

.visible .entry _ZN3cub18CUB_300001_SM_10006detail11EmptyKernelIvEEvv()
{


	ret;

}
	// .globl	_ZN7kernels12kernel_printIiEEvPKT_i
.visible .entry _ZN7kernels12kernel_printIiEEvPKT_i(
	.param .u64 .ptr .align 1 _ZN7kernels12kernel_printIiEEvPKT_i_param_0,
	.param .u32 _ZN7kernels12kernel_printIiEEvPKT_i_param_1
)
{
	.local .align 8 .b8 	__local_depot1[8];
	.reg .b64 	%SP;
	.reg .b64 	%SPL;
	.reg .pred 	%p<10>;
	.reg .b32 	%r<112>;
	.reg .b64 	%rd<32>;

	mov.u64 	%SPL, __local_depot1;
	cvta.local.u64 	%SP, %SPL;
	ld.param.u64 	%rd9, [_ZN7kernels12kernel_printIiEEvPKT_i_param_0];
	ld.param.u32 	%r16, [_ZN7kernels12kernel_printIiEEvPKT_i_param_1];
	cvta.to.global.u64 	%rd1, %rd9;
	add.u64 	%rd10, %SP, 0;
	add.u64 	%rd2, %SPL, 0;
	st.local.u32 	[%rd2], %r16;
	mov.u64 	%rd11, $str;
	cvta.global.u64 	%rd12, %rd11;
	{ // callseq 0, 0
	.param .b64 param0;
	st.param.b64 	[param0], %rd12;
	.param .b64 param1;
	st.param.b64 	[param1], %rd10;
	.param .b32 retval0;
	call.uni (retval0), 
	vprintf, 
	(
	param0, 
	param1
	);
	ld.param.b32 	%r17, [retval0];
	} // callseq 0
	setp.lt.s32 	%p1, %r16, 1;
	@%p1 bra 	$L__BB1_13;
	and.b32  	%r1, %r16, 15;
	setp.lt.u32 	%p2, %r16, 16;
	mov.b32 	%r109, 0;
	@%p2 bra 	$L__BB1_4;
	and.b32  	%r109, %r16, 2147483632;
	neg.s32 	%r107, %r109;
	add.s64 	%rd30, %rd1, 32;
	mov.u64 	%rd13, $str$1;
$L__BB1_3:
	.pragma "nounroll";
	ld.global.u32 	%r20, [%rd30+-32];
	st.local.u32 	[%rd2], %r20;
	cvta.global.u64 	%rd14, %rd13;
	{ // callseq 1, 0
	.param .b64 param0;
	st.param.b64 	[param0], %rd14;
	.param .b64 param1;
	st.param.b64 	[param1], %rd10;
	.param .b32 retval0;
	call.uni (retval0), 
	vprintf, 
	(
	param0, 
	param1
	);
	ld.param.b32 	%r21, [retval0];
	} // callseq 1
	ld.global.u32 	%r23, [%rd30+-28];
	st.local.u32 	[%rd2], %r23;
	{ // callseq 2, 0
	.param .b64 param0;
	st.param.b64 	[param0], %rd14;
	.param .b64 param1;
	st.param.b64 	[param1], %rd10;
	.param .b32 retval0;
	call.uni (retval0), 
	vprintf, 
	(
	param0, 
	param1
	);
	ld.param.b32 	%r24, [retval0];
	} // callseq 2
	ld.global.u32 	%r26, [%rd30+-24];
	st.local.u32 	[%rd2], %r26;
	{ // callseq 3, 0
	.param .b64 param0;
	st.param.b64 	[param0], %rd14;
	.param .b64 param1;
	st.param.b64 	[param1], %rd10;
	.param .b32 retval0;
	call.uni (retval0), 
	vprintf, 
	(
	param0, 
	param1
	);
	ld.param.b32 	%r27, [retval0];
	} // callseq 3
	ld.global.u32 	%r29, [%rd30+-20];
	st.local.u32 	[%rd2], %r29;
	{ // callseq 4, 0
	.param .b64 param0;
	st.param.b64 	[param0], %rd14;
	.param .b64 param1;
	st.param.b64 	[param1], %rd10;
	.param .b32 retval0;
	call.uni (retval0), 
	vprintf, 
	(
	param0, 
	param1
	);
	ld.param.b32 	%r30, [retval0];
	} // callseq 4
	ld.global.u32 	%r32, [%rd30+-16];
	st.local.u32 	[%rd2], %r32;
	{ // callseq 5, 0
	.param .b64 param0;
	st.param.b64 	[param0], %rd14;
	.param .b64 param1;
	st.param.b64 	[param1], %rd10;
	.param .b32 retval0;
	call.uni (retval0), 
	vprintf, 
	(
	param0, 
	param1
	);
	ld.param.b32 	%r33, [retval0];
	} // callseq 5
	ld.global.u32 	%r35, [%rd30+-12];
	st.local.u32 	[%rd2], %r35;
	{ // callseq 6, 0
	.param .b64 param0;
	st.param.b64 	[param0], %rd14;
	.param .b64 param1;
	st.param.b64 	[param1], %rd10;
	.param .b32 retval0;
	call.uni (retval0), 
	vprintf, 
	(
	param0, 
	param1
	);
	ld.param.b32 	%r36, [retval0];
	} // callseq 6
	ld.global.u32 	%r38, [%rd30+-8];
	st.local.u32 	[%rd2], %r38;
	{ // callseq 7, 0
	.param .b64 param0;
	st.param.b64 	[param0], %rd14;
	.param .b64 param1;
	st.param.b64 	[param1], %rd10;
	.param .b32 retval0;
	call.uni (retval0), 
	vprintf, 
	(
	param0, 
	param1
	);
	ld.param.b32 	%r39, [retval0];
	} // callseq 7
	ld.global.u32 	%r41, [%rd30+-4];
	st.local.u32 	[%rd2], %r41;
	{ // callseq 8, 0
	.param .b64 param0;
	st.param.b64 	[param0], %rd14;
	.param .b64 param1;
	st.param.b64 	[param1], %rd10;
	.param .b32 retval0;
	call.uni (retval0), 
	vprintf, 
	(
	param0, 
	param1
	);
	ld.param.b32 	%r42, [retval0];
	} // callseq 8
	ld.global.u32 	%r44, [%rd30];
	st.local.u32 	[%rd2], %r44;
	{ // callseq 9, 0
	.param .b64 param0;
	st.param.b64 	[param0], %rd14;
	.param .b64 param1;
	st.param.b64 	[param1], %rd10;
	.param .b32 retval0;
	call.uni (retval0), 
	vprintf, 
	(
	param0, 
	param1
	);
	ld.param.b32 	%r45, [retval0];
	} // callseq 9
	ld.global.u32 	%r47, [%rd30+4];
	st.local.u32 	[%rd2], %r47;
	{ // callseq 10, 0
	.param .b64 param0;
	st.param.b64 	[param0], %rd14;
	.param .b64 param1;
	st.param.b64 	[param1], %rd10;
	.param .b32 retval0;
	call.uni (retval0), 
	vprintf, 
	(
	param0, 
	param1
	);
	ld.param.b32 	%r48, [retval0];
	} // callseq 10
	ld.global.u32 	%r50, [%rd30+8];
	st.local.u32 	[%rd2], %r50;
	{ // callseq 11, 0
	.param .b64 param0;
	st.param.b64 	[param0], %rd14;
	.param .b64 param1;
	st.param.b64 	[param1], %rd10;
	.param .b32 retval0;
	call.uni (retval0), 
	vprintf, 
	(
	param0, 
	param1
	);
	ld.param.b32 	%r51, [retval0];
	} // callseq 11
	ld.global.u32 	%r53, [%rd30+12];
	st.local.u32 	[%rd2], %r53;
	{ // callseq 12, 0
	.param .b64 param0;
	st.param.b64 	[param0], %rd14;
	.param .b64 param1;
	st.param.b64 	[param1], %rd10;
	.param .b32 retval0;
	call.uni (retval0), 
	vprintf, 
	(
	param0, 
	param1
	);
	ld.param.b32 	%r54, [retval0];
	} // callseq 12
	ld.global.u32 	%r56, [%rd30+16];
	st.local.u32 	[%rd2], %r56;
	{ // callseq 13, 0
	.param .b64 param0;
	st.param.b64 	[param0], %rd14;
	.param .b64 param1;
	st.param.b64 	[param1], %rd10;
	.param .b32 retval0;
	call.uni (retval0), 
	vprintf, 
	(
	param0, 
	param1
	);
	ld.param.b32 	%r57, [retval0];
	} // callseq 13
	ld.global.u32 	%r59, [%rd30+20];
	st.local.u32 	[%rd2], %r59;
	{ // callseq 14, 0
	.param .b64 param0;
	st.param.b64 	[param0], %rd14;
	.param .b64 param1;
	st.param.b64 	[param1], %rd10;
	.param .b32 retval0;
	call.uni (retval0), 
	vprintf, 
	(
	param0, 
	param1
	);
	ld.param.b32 	%r60, [retval0];
	} // callseq 14
	ld.global.u32 	%r62, [%rd30+24];
	st.local.u32 	[%rd2], %r62;
	{ // callseq 15, 0
	.param .b64 param0;
	st.param.b64 	[param0], %rd14;
	.param .b64 param1;
	st.param.b64 	[param1], %rd10;
	.param .b32 retval0;
	call.uni (retval0), 
	vprintf, 
	(
	param0, 
	param1
	);
	ld.param.b32 	%r63, [retval0];
	} // callseq 15
	ld.global.u32 	%r65, [%rd30+28];
	st.local.u32 	[%rd2], %r65;
	{ // callseq 16, 0
	.param .b64 param0;
	st.param.b64 	[param0], %rd14;
	.param .b64 param1;
	st.param.b64 	[param1], %rd10;
	.param .b32 retval0;
	call.uni (retval0), 
	vprintf, 
	(
	param0, 
	param1
	);
	ld.param.b32 	%r66, [retval0];
	} // callseq 16
	add.s32 	%r107, %r107, 16;
	add.s64 	%rd30, %rd30, 64;
	setp.ne.s32 	%p3, %r107, 0;
	@%p3 bra 	$L__BB1_3;
$L__BB1_4:
	setp.eq.s32 	%p4, %r1, 0;
	@%p4 bra 	$L__BB1_13;
	and.b32  	%r7, %r16, 7;
	setp.lt.u32 	%p5, %r1, 8;
	@%p5 bra 	$L__BB1_7;
	mul.wide.u32 	%rd16, %r109, 4;
	add.s64 	%rd17, %rd1, %rd16;
	ld.global.u32 	%r68, [%rd17];
	st.local.u32 	[%rd2], %r68;
	mov.u64 	%rd18, $str$1;
	cvta.global.u64 	%rd19, %rd18;
	{ // callseq 17, 0
	.param .b64 param0;
	st.param.b64 	[param0], %rd19;
	.param .b64 param1;
	st.param.b64 	[param1], %rd10;
	.param .b32 retval0;
	call.uni (retval0), 
	vprintf, 
	(
	param0, 
	param1
	);
	ld.param.b32 	%r69, [retval0];
	} // callseq 17
	ld.global.u32 	%r71, [%rd17+4];
	st.local.u32 	[%rd2], %r71;
	{ // callseq 18, 0
	.param .b64 param0;
	st.param.b64 	[param0], %rd19;
	.param .b64 param1;
	st.param.b64 	[param1], %rd10;
	.param .b32 retval0;
	call.uni (retval0), 
	vprintf, 
	(
	param0, 
	param1
	);
	ld.param.b32 	%r72, [retval0];
	} // callseq 18
	ld.global.u32 	%r74, [%rd17+8];
	st.local.u32 	[%rd2], %r74;
	{ // callseq 19, 0
	.param .b64 param0;
	st.param.b64 	[param0], %rd19;
	.param .b64 param1;
	st.param.b64 	[param1], %rd10;
	.param .b32 retval0;
	call.uni (retval0), 
	vprintf, 
	(
	param0, 
	param1
	);
	ld.param.b32 	%r75, [retval0];
	} // callseq 19
	ld.global.u32 	%r77, [%rd17+12];
	st.local.u32 	[%rd2], %r77;
	{ // callseq 20, 0
	.param .b64 param0;
	st.param.b64 	[param0], %rd19;
	.param .b64 param1;
	st.param.b64 	[param1], %rd10;
	.param .b32 retval0;
	call.uni (retval0), 
	vprintf, 
	(
	param0, 
	param1
	);
	ld.param.b32 	%r78, [retval0];
	} // callseq 20
	ld.global.u32 	%r80, [%rd17+16];
	st.local.u32 	[%rd2], %r80;
	{ // callseq 21, 0
	.param .b64 param0;
	st.param.b64 	[param0], %rd19;
	.param .b64 param1;
	st.param.b64 	[param1], %rd10;
	.param .b32 retval0;
	call.uni (retval0), 
	vprintf, 
	(
	param0, 
	param1
	);
	ld.param.b32 	%r81, [retval0];
	} // callseq 21
	ld.global.u32 	%r83, [%rd17+20];
	st.local.u32 	[%rd2], %r83;
	{ // callseq 22, 0
	.param .b64 param0;
	st.param.b64 	[param0], %rd19;
	.param .b64 param1;
	st.param.b64 	[param1], %rd10;
	.param .b32 retval0;
	call.uni (retval0), 
	vprintf, 
	(
	param0, 
	param1
	);
	ld.param.b32 	%r84, [retval0];
	} // callseq 22
	ld.global.u32 	%r86, [%rd17+24];
	st.local.u32 	[%rd2], %r86;
	{ // callseq 23, 0
	.param .b64 param0;
	st.param.b64 	[param0], %rd19;
	.param .b64 param1;
	st.param.b64 	[param1], %rd10;
	.param .b32 retval0;
	call.uni (retval0), 
	vprintf, 
	(
	param0, 
	param1
	);
	ld.param.b32 	%r87, [retval0];
	} // callseq 23
	ld.global.u32 	%r89, [%rd17+28];
	st.local.u32 	[%rd2], %r89;
	{ // callseq 24, 0
	.param .b64 param0;
	st.param.b64 	[param0], %rd19;
	.param .b64 param1;
	st.param.b64 	[param1], %rd10;
	.param .b32 retval0;
	call.uni (retval0), 
	vprintf, 
	(
	param0, 
	param1
	);
	ld.param.b32 	%r90, [retval0];
	} // callseq 24
	add.s32 	%r109, %r109, 8;
$L__BB1_7:
	setp.eq.s32 	%p6, %r7, 0;
	@%p6 bra 	$L__BB1_13;
	and.b32  	%r10, %r16, 3;
	setp.lt.u32 	%p7, %r7, 4;
	@%p7 bra 	$L__BB1_10;
	mul.wide.u32 	%rd21, %r109, 4;
	add.s64 	%rd22, %rd1, %rd21;
	ld.global.u32 	%r92, [%rd22];
	st.local.u32 	[%rd2], %r92;
	mov.u64 	%rd23, $str$1;
	cvta.global.u64 	%rd24, %rd23;
	{ // callseq 25, 0
	.param .b64 param0;
	st.param.b64 	[param0], %rd24;
	.param .b64 param1;
	st.param.b64 	[param1], %rd10;
	.param .b32 retval0;
	call.uni (retval0), 
	vprintf, 
	(
	param0, 
	param1
	);
	ld.param.b32 	%r93, [retval0];
	} // callseq 25
	ld.global.u32 	%r95, [%rd22+4];
	st.local.u32 	[%rd2], %r95;
	{ // callseq 26, 0
	.param .b64 param0;
	st.param.b64 	[param0], %rd24;
	.param .b64 param1;
	st.param.b64 	[param1], %rd10;
	.param .b32 retval0;
	call.uni (retval0), 
	vprintf, 
	(
	param0, 
	param1
	);
	ld.param.b32 	%r96, [retval0];
	} // callseq 26
	ld.global.u32 	%r98, [%rd22+8];
	st.local.u32 	[%rd2], %r98;
	{ // callseq 27, 0
	.param .b64 param0;
	st.param.b64 	[param0], %rd24;
	.param .b64 param1;
	st.param.b64 	[param1], %rd10;
	.param .b32 retval0;
	call.uni (retval0), 
	vprintf, 
	(
	param0, 
	param1
	);
	ld.param.b32 	%r99, [retval0];
	} // callseq 27
	ld.global.u32 	%r101, [%rd22+12];
	st.local.u32 	[%rd2], %r101;
	{ // callseq 28, 0
	.param .b64 param0;
	st.param.b64 	[param0], %rd24;
	.param .b64 param1;
	st.param.b64 	[param1], %rd10;
	.param .b32 retval0;
	call.uni (retval0), 
	vprintf, 
	(
	param0, 
	param1
	);
	ld.param.b32 	%r102, [retval0];
	} // callseq 28
	add.s32 	%r109, %r109, 4;
$L__BB1_10:
	setp.eq.s32 	%p8, %r10, 0;
	@%p8 bra 	$L__BB1_13;
	mul.wide.u32 	%rd26, %r109, 4;
	add.s64 	%rd31, %rd1, %rd26;
	neg.s32 	%r111, %r10;
	mov.u64 	%rd27, $str$1;
$L__BB1_12:
	.pragma "nounroll";
	ld.global.u32 	%r104, [%rd31];
	st.local.u32 	[%rd2], %r104;
	cvta.global.u64 	%rd28, %rd27;
	{ // callseq 29, 0
	.param .b64 param0;
	st.param.b64 	[param0], %rd28;
	.param .b64 param1;
	st.param.b64 	[param1], %rd10;
	.param .b32 retval0;
	call.uni (retval0), 
	vprintf, 
	(
	param0, 
	param1
	);
	ld.param.b32 	%r105, [retval0];
	} // callseq 29
	add.s64 	%rd31, %rd31, 4;
	add.s32 	%r111, %r111, 1;
	setp.ne.s32 	%p9, %r111, 0;
	@%p9 bra 	$L__BB1_12;
$L__BB1_13:
	ret;

}
	// .globl	_ZN7kernels12kernel_printIlEEvPKT_i
.visible .entry _ZN7kernels12kernel_printIlEEvPKT_i(
	.param .u64 .ptr .align 1 _ZN7kernels12kernel_printIlEEvPKT_i_param_0,
	.param .u32 _ZN7kernels12kernel_printIlEEvPKT_i_param_1
)
{
	.local .align 8 .b8 	__local_depot2[8];
	.reg .b64 	%SP;
	.reg .b64 	%SPL;
	.reg .pred 	%p<10>;
	.reg .b32 	%r<83>;
	.reg .b64 	%rd<61>;

	mov.u64 	%SPL, __local_depot2;
	cvta.local.u64 	%SP, %SPL;
	ld.param.u64 	%rd9, [_ZN7kernels12kernel_printIlEEvPKT_i_param_0];
	ld.param.u32 	%r16, [_ZN7kernels12kernel_printIlEEvPKT_i_param_1];
	cvta.to.global.u64 	%rd1, %rd9;
	add.u64 	%rd10, %SP, 0;
	add.u64 	%rd2, %SPL, 0;
	st.local.u32 	[%rd2], %r16;
	mov.u64 	%rd11, $str$2;
	cvta.global.u64 	%rd12, %rd11;
	{ // callseq 30, 0
	.param .b64 param0;
	st.param.b64 	[param0], %rd12;
	.param .b64 param1;
	st.param.b64 	[param1], %rd10;
	.param .b32 retval0;
	call.uni (retval0), 
	vprintf, 
	(
	param0, 
	param1
	);
	ld.param.b32 	%r17, [retval0];
	} // callseq 30
	setp.lt.s32 	%p1, %r16, 1;
	@%p1 bra 	$L__BB2_13;
	and.b32  	%r1, %r16, 15;
	setp.lt.u32 	%p2, %r16, 16;
	mov.b32 	%r80, 0;
	@%p2 bra 	$L__BB2_4;
	and.b32  	%r80, %r16, 2147483632;
	neg.s32 	%r78, %r80;
	add.s64 	%rd59, %rd1, 64;
	mov.u64 	%rd14, $str$3;
$L__BB2_3:
	.pragma "nounroll";
	ld.global.u64 	%rd13, [%rd59+-64];
	st.local.u64 	[%rd2], %rd13;
	cvta.global.u64 	%rd15, %rd14;
	{ // callseq 31, 0
	.param .b64 param0;
	st.param.b64 	[param0], %rd15;
	.param .b64 param1;
	st.param.b64 	[param1], %rd10;
	.param .b32 retval0;
	call.uni (retval0), 
	vprintf, 
	(
	param0, 
	param1
	);
	ld.param.b32 	%r20, [retval0];
	} // callseq 31
	ld.global.u64 	%rd17, [%rd59+-56];
	st.local.u64 	[%rd2], %rd17;
	{ // callseq 32, 0
	.param .b64 param0;
	st.param.b64 	[param0], %rd15;
	.param .b64 param1;
	st.param.b64 	[param1], %rd10;
	.param .b32 retval0;
	call.uni (retval0), 
	vprintf, 
	(
	param0, 
	param1
	);
	ld.param.b32 	%r22, [retval0];
	} // callseq 32
	ld.global.u64 	%rd18, [%rd59+-48];
	st.local.u64 	[%rd2], %rd18;
	{ // callseq 33, 0
	.param .b64 param0;
	st.param.b64 	[param0], %rd15;
	.param .b64 param1;
	st.param.b64 	[param1], %rd10;
	.param .b32 retval0;
	call.uni (retval0), 
	vprintf, 
	(
	param0, 
	param1
	);
	ld.param.b32 	%r24, [retval0];
	} // callseq 33
	ld.global.u64 	%rd19, [%rd59+-40];
	st.local.u64 	[%rd2], %rd19;
	{ // callseq 34, 0
	.param .b64 param0;
	st.param.b64 	[param0], %rd15;
	.param .b64 param1;
	st.param.b64 	[param1], %rd10;
	.param .b32 retval0;
	call.uni (retval0), 
	vprintf, 
	(
	param0, 
	param1
	);
	ld.param.b32 	%r26, [retval0];
	} // callseq 34
	ld.global.u64 	%rd20, [%rd59+-32];
	st.local.u64 	[%rd2], %rd20;
	{ // callseq 35, 0
	.param .b64 param0;
	st.param.b64 	[param0], %rd15;
	.param .b64 param1;
	st.param.b64 	[param1], %rd10;
	.param .b32 retval0;
	call.uni (retval0), 
	vprintf, 
	(
	param0, 
	param1
	);
	ld.param.b32 	%r28, [retval0];
	} // callseq 35
	ld.global.u64 	%rd21, [%rd59+-24];
	st.local.u64 	[%rd2], %rd21;
	{ // callseq 36, 0
	.param .b64 param0;
	st.param.b64 	[param0], %rd15;
	.param .b64 param1;
	st.param.b64 	[param1], %rd10;
	.param .b32 retval0;
	call.uni (retval0), 
	vprintf, 
	(
	param0, 
	param1
	);
	ld.param.b32 	%r30, [retval0];
	} // callseq 36
	ld.global.u64 	%rd22, [%rd59+-16];
	st.local.u64 	[%rd2], %rd22;
	{ // callseq 37, 0
	.param .b64 param0;
	st.param.b64 	[param0], %rd15;
	.param .b64 param1;
	st.param.b64 	[param1], %rd10;
	.param .b32 retval0;
	call.uni (retval0), 
	vprintf, 
	(
	param0, 
	param1
	);
	ld.param.b32 	%r32, [retval0];
	} // callseq 37
	ld.global.u64 	%rd23, [%rd59+-8];
	st.local.u64 	[%rd2], %rd23;
	{ // callseq 38, 0
	.param .b64 param0;
	st.param.b64 	[param0], %rd15;
	.param .b64 param1;
	st.param.b64 	[param1], %rd10;
	.param .b32 retval0;
	call.uni (retval0), 
	vprintf, 
	(
	param0, 
	param1
	);
	ld.param.b32 	%r34, [retval0];
	} // callseq 38
	ld.global.u64 	%rd24, [%rd59];
	st.local.u64 	[%rd2], %rd24;
	{ // callseq 39, 0
	.param .b64 param0;
	st.param.b64 	[param0], %rd15;
	.param .b64 param1;
	st.param.b64 	[param1], %rd10;
	.param .b32 retval0;
	call.uni (retval0), 
	vprintf, 
	(
	param0, 
	param1
	);
	ld.param.b32 	%r36, [retval0];
	} // callseq 39
	ld.global.u64 	%rd25, [%rd59+8];
	st.local.u64 	[%rd2], %rd25;
	{ // callseq 40, 0
	.param .b64 param0;
	st.param.b64 	[param0], %rd15;
	.param .b64 param1;
	st.param.b64 	[param1], %rd10;
	.param .b32 retval0;
	call.uni (retval0), 
	vprintf, 
	(
	param0, 
	param1
	);
	ld.param.b32 	%r38, [retval0];
	} // callseq 40
	ld.global.u64 	%rd26, [%rd59+16];
	st.local.u64 	[%rd2], %rd26;
	{ // callseq 41, 0
	.param .b64 param0;
	st.param.b64 	[param0], %rd15;
	.param .b64 param1;
	st.param.b64 	[param1], %rd10;
	.param .b32 retval0;
	call.uni (retval0), 
	vprintf, 
	(
	param0, 
	param1
	);
	ld.param.b32 	%r40, [retval0];
	} // callseq 41
	ld.global.u64 	%rd27, [%rd59+24];
	st.local.u64 	[%rd2], %rd27;
	{ // callseq 42, 0
	.param .b64 param0;
	st.param.b64 	[param0], %rd15;
	.param .b64 param1;
	st.param.b64 	[param1], %rd10;
	.param .b32 retval0;
	call.uni (retval0), 
	vprintf, 
	(
	param0, 
	param1
	);
	ld.param.b32 	%r42, [retval0];
	} // callseq 42
	ld.global.u64 	%rd28, [%rd59+32];
	st.local.u64 	[%rd2], %rd28;
	{ // callseq 43, 0
	.param .b64 param0;
	st.param.b64 	[param0], %rd15;
	.param .b64 param1;
	st.param.b64 	[param1], %rd10;
	.param .b32 retval0;
	call.uni (retval0), 
	vprintf, 
	(
	param0, 
	param1
	);
	ld.param.b32 	%r44, [retval0];
	} // callseq 43
	ld.global.u64 	%rd29, [%rd59+40];
	st.local.u64 	[%rd2], %rd29;
	{ // callseq 44, 0
	.param .b64 param0;
	st.param.b64 	[param0], %rd15;
	.param .b64 param1;
	st.param.b64 	[param1], %rd10;
	.param .b32 retval0;
	call.uni (retval0), 
	vprintf, 
	(
	param0, 
	param1
	);
	ld.param.b32 	%r46, [retval0];
	} // callseq 44
	ld.global.u64 	%rd30, [%rd59+48];
	st.local.u64 	[%rd2], %rd30;
	{ // callseq 45, 0
	.param .b64 param0;
	st.param.b64 	[param0], %rd15;
	.param .b64 param1;
	st.param.b64 	[param1], %rd10;
	.param .b32 retval0;
	call.uni (retval0), 
	vprintf, 
	(
	param0, 
	param1
	);
	ld.param.b32 	%r48, [retval0];
	} // callseq 45
	ld.global.u64 	%rd31, [%rd59+56];
	st.local.u64 	[%rd2], %rd31;
	{ // callseq 46, 0
	.param .b64 param0;
	st.param.b64 	[param0], %rd15;
	.param .b64 param1;
	st.param.b64 	[param1], %rd10;
	.param .b32 retval0;
	call.uni (retval0), 
	vprintf, 
	(
	param0, 
	param1
	);
	ld.param.b32 	%r50, [retval0];
	} // callseq 46
	add.s32 	%r78, %r78, 16;
	add.s64 	%rd59, %rd59, 128;
	setp.ne.s32 	%p3, %r78, 0;
	@%p3 bra 	$L__BB2_3;
$L__BB2_4:
	setp.eq.s32 	%p4, %r1, 0;
	@%p4 bra 	$L__BB2_13;
	and.b32  	%r7, %r16, 7;
	setp.lt.u32 	%p5, %r1, 8;
	@%p5 bra 	$L__BB2_7;
	mul.wide.u32 	%rd32, %r80, 8;
	add.s64 	%rd33, %rd1, %rd32;
	ld.global.u64 	%rd34, [%rd33];
	st.local.u64 	[%rd2], %rd34;
	mov.u64 	%rd35, $str$3;
	cvta.global.u64 	%rd36, %rd35;
	add.u64 	%rd37, %SP, 0;
	{ // callseq 47, 0
	.param .b64 param0;
	st.param.b64 	[param0], %rd36;
	.param .b64 param1;
	st.param.b64 	[param1], %rd37;
	.param .b32 retval0;
	call.uni (retval0), 
	vprintf, 
	(
	param0, 
	param1
	);
	ld.param.b32 	%r52, [retval0];
	} // callseq 47
	ld.global.u64 	%rd38, [%rd33+8];
	st.local.u64 	[%rd2], %rd38;
	{ // callseq 48, 0
	.param .b64 param0;
	st.param.b64 	[param0], %rd36;
	.param .b64 param1;
	st.param.b64 	[param1], %rd37;
	.param .b32 retval0;
	call.uni (retval0), 
	vprintf, 
	(
	param0, 
	param1
	);
	ld.param.b32 	%r54, [retval0];
	} // callseq 48
	ld.global.u64 	%rd39, [%rd33+16];
	st.local.u64 	[%rd2], %rd39;
	{ // callseq 49, 0
	.param .b64 param0;
	st.param.b64 	[param0], %rd36;
	.param .b64 param1;
	st.param.b64 	[param1], %rd37;
	.param .b32 retval0;
	call.uni (retval0), 
	vprintf, 
	(
	param0, 
	param1
	);
	ld.param.b32 	%r56, [retval0];
	} // callseq 49
	ld.global.u64 	%rd40, [%rd33+24];
	st.local.u64 	[%rd2], %rd40;
	{ // callseq 50, 0
	.param .b64 param0;
	st.param.b64 	[param0], %rd36;
	.param .b64 param1;
	st.param.b64 	[param1], %rd37;
	.param .b32 retval0;
	call.uni (retval0), 
	vprintf, 
	(
	param0, 
	param1
	);
	ld.param.b32 	%r58, [retval0];
	} // callseq 50
	ld.global.u64 	%rd41, [%rd33+32];
	st.local.u64 	[%rd2], %rd41;
	{ // callseq 51, 0
	.param .b64 param0;
	st.param.b64 	[param0], %rd36;
	.param .b64 param1;
	st.param.b64 	[param1], %rd37;
	.param .b32 retval0;
	call.uni (retval0), 
	vprintf, 
	(
	param0, 
	param1
	);
	ld.param.b32 	%r60, [retval0];
	} // callseq 51
	ld.global.u64 	%rd42, [%rd33+40];
	st.local.u64 	[%rd2], %rd42;
	{ // callseq 52, 0
	.param .b64 param0;
	st.param.b64 	[param0], %rd36;
	.param .b64 param1;
	st.param.b64 	[param1], %rd37;
	.param .b32 retval0;
	call.uni (retval0), 
	vprintf, 
	(
	param0, 
	param1
	);
	ld.param.b32 	%r62, [retval0];
	} // callseq 52
	ld.global.u64 	%rd43, [%rd33+48];
	st.local.u64 	[%rd2], %rd43;
	{ // callseq 53, 0
	.param .b64 param0;
	st.param.b64 	[param0], %rd36;
	.param .b64 param1;
	st.param.b64 	[param1], %rd37;
	.param .b32 retval0;
	call.uni (retval0), 
	vprintf, 
	(
	param0, 
	param1
	);
	ld.param.b32 	%r64, [retval0];
	} // callseq 53
	ld.global.u64 	%rd44, [%rd33+56];
	st.local.u64 	[%rd2], %rd44;
	{ // callseq 54, 0
	.param .b64 param0;
	st.param.b64 	[param0], %rd36;
	.param .b64 param1;
	st.param.b64 	[param1], %rd37;
	.param .b32 retval0;
	call.uni (retval0), 
	vprintf, 
	(
	param0, 
	param1
	);
	ld.param.b32 	%r66, [retval0];
	} // callseq 54
	add.s32 	%r80, %r80, 8;
$L__BB2_7:
	setp.eq.s32 	%p6, %r7, 0;
	@%p6 bra 	$L__BB2_13;
	and.b32  	%r10, %r16, 3;
	setp.lt.u32 	%p7, %r7, 4;
	@%p7 bra 	$L__BB2_10;
	mul.wide.u32 	%rd45, %r80, 8;
	add.s64 	%rd46, %rd1, %rd45;
	ld.global.u64 	%rd47, [%rd46];
	st.local.u64 	[%rd2], %rd47;
	mov.u64 	%rd48, $str$3;
	cvta.global.u64 	%rd49, %rd48;
	add.u64 	%rd50, %SP, 0;
	{ // callseq 55, 0
	.param .b64 param0;
	st.param.b64 	[param0], %rd49;
	.param .b64 param1;
	st.param.b64 	[param1], %rd50;
	.param .b32 retval0;
	call.uni (retval0), 
	vprintf, 
	(
	param0, 
	param1
	);
	ld.param.b32 	%r68, [retval0];
	} // callseq 55
	ld.global.u64 	%rd51, [%rd46+8];
	st.local.u64 	[%rd2], %rd51;
	{ // callseq 56, 0
	.param .b64 param0;
	st.param.b64 	[param0], %rd49;
	.param .b64 param1;
	st.param.b64 	[param1], %rd50;
	.param .b32 retval0;
	call.uni (retval0), 
	vprintf, 
	(
	param0, 
	param1
	);
	ld.param.b32 	%r70, [retval0];
	} // callseq 56
	ld.global.u64 	%rd52, [%rd46+16];
	st.local.u64 	[%rd2], %rd52;
	{ // callseq 57, 0
	.param .b64 param0;
	st.param.b64 	[param0], %rd49;
	.param .b64 param1;
	st.param.b64 	[param1], %rd50;
	.param .b32 retval0;
	call.uni (retval0), 
	vprintf, 
	(
	param0, 
	param1
	);
	ld.param.b32 	%r72, [retval0];
	} // callseq 57
	ld.global.u64 	%rd53, [%rd46+24];
	st.local.u64 	[%rd2], %rd53;
	{ // callseq 58, 0
	.param .b64 param0;
	st.param.b64 	[param0], %rd49;
	.param .b64 param1;
	st.param.b64 	[param1], %rd50;
	.param .b32 retval0;
	call.uni (retval0), 
	vprintf, 
	(
	param0, 
	param1
	);
	ld.param.b32 	%r74, [retval0];
	} // callseq 58
	add.s32 	%r80, %r80, 4;
$L__BB2_10:
	setp.eq.s32 	%p8, %r10, 0;
	@%p8 bra 	$L__BB2_13;
	mul.wide.u32 	%rd54, %r80, 8;
	add.s64 	%rd60, %rd1, %rd54;
	neg.s32 	%r82, %r10;
	mov.u64 	%rd56, $str$3;
	add.u64 	%rd58, %SP, 0;
$L__BB2_12:
	.pragma "nounroll";
	ld.global.u64 	%rd55, [%rd60];
	st.local.u64 	[%rd2], %rd55;
	cvta.global.u64 	%rd57, %rd56;
	{ // callseq 59, 0
	.param .b64 param0;
	st.param.b64 	[param0], %rd57;
	.param .b64 param1;
	st.param.b64 	[param1], %rd58;
	.param .b32 retval0;
	call.uni (retval0), 
	vprintf, 
	(
	param0, 
	param1
	);
	ld.param.b32 	%r76, [retval0];
	} // callseq 59
	add.s64 	%rd60, %rd60, 8;
	add.s32 	%r82, %r82, 1;
	setp.ne.s32 	%p9, %r82, 0;
	@%p9 bra 	$L__BB2_12;
$L__BB2_13:
	ret;

}
	// .globl	_ZN7kernels12kernel_printImEEvPKT_i
.visible .entry _ZN7kernels12kernel_printImEEvPKT_i(
	.param .u64 .ptr .align 1 _ZN7kernels12kernel_printImEEvPKT_i_param_0,
	.param .u32 _ZN7kernels12kernel_printImEEvPKT_i_param_1
)
{
	.local .align 8 .b8 	__local_depot3[8];
	.reg .b64 	%SP;
	.reg .b64 	%SPL;
	.reg .pred 	%p<10>;
	.reg .b32 	%r<83>;
	.reg .b64 	%rd<61>;

	mov.u64 	%SPL, __local_depot3;
	cvta.local.u64 	%SP, %SPL;
	ld.param.u64 	%rd9, [_ZN7kernels12kernel_printImEEvPKT_i_param_0];
	ld.param.u32 	%r16, [_ZN7kernels12kernel_printImEEvPKT_i_param_1];
	cvta.to.global.u64 	%rd1, %rd9;
	add.u64 	%rd10, %SP, 0;
	add.u64 	%rd2, %SPL, 0;
	st.local.u32 	[%rd2], %r16;
	mov.u64 	%rd11, $str$4;
	cvta.global.u64 	%rd12, %rd11;
	{ // callseq 60, 0
	.param .b64 param0;
	st.param.b64 	[param0], %rd12;
	.param .b64 param1;
	st.param.b64 	[param1], %rd10;
	.param .b32 retval0;
	call.uni (retval0), 
	vprintf, 
	(
	param0, 
	param1
	);
	ld.param.b32 	%r17, [retval0];
	} // callseq 60
	setp.lt.s32 	%p1, %r16, 1;
	@%p1 bra 	$L__BB3_13;
	and.b32  	%r1, %r16, 15;
	setp.lt.u32 	%p2, %r16, 16;
	mov.b32 	%r80, 0;
	@%p2 bra 	$L__BB3_4;
	and.b32  	%r80, %r16, 2147483632;
	neg.s32 	%r78, %r80;
	add.s64 	%rd59, %rd1, 64;
	mov.u64 	%rd14, $str$5;
$L__BB3_3:
	.pragma "nounroll";
	ld.global.u64 	%rd13, [%rd59+-64];
	st.local.u64 	[%rd2], %rd13;
	cvta.global.u64 	%rd15, %rd14;
	{ // callseq 61, 0
	.param .b64 param0;
	st.param.b64 	[param0], %rd15;
	.param .b64 param1;
	st.param.b64 	[param1], %rd10;
	.param .b32 retval0;
	call.uni (retval0), 
	vprintf, 
	(
	param0, 
	param1
	);
	ld.param.b32 	%r20, [retval0];
	} // callseq 61
	ld.global.u64 	%rd17, [%rd59+-56];
	st.local.u64 	[%rd2], %rd17;
	{ // callseq 62, 0
	.param .b64 param0;
	st.param.b64 	[param0], %rd15;
	.param .b64 param1;
	st.param.b64 	[param1], %rd10;
	.param .b32 retval0;
	call.uni (retval0), 
	vprintf, 
	(
	param0, 
	param1
	);
	ld.param.b32 	%r22, [retval0];
	} // callseq 62
	ld.global.u64 	%rd18, [%rd59+-48];
	st.local.u64 	[%rd2], %rd18;
	{ // callseq 63, 0
	.param .b64 param0;
	st.param.b64 	[param0], %rd15;
	.param .b64 param1;
	st.param.b64 	[param1], %rd10;
	.param .b32 retval0;
	call.uni (retval0), 
	vprintf, 
	(
	param0, 
	param1
	);
	ld.param.b32 	%r24, [retval0];
	} // callseq 63
	ld.global.u64 	%rd19, [%rd59+-40];
	st.local.u64 	[%rd2], %rd19;
	{ // callseq 64, 0
	.param .b64 param0;
	st.param.b64 	[param0], %rd15;
	.param .b64 param1;
	st.param.b64 	[param1], %rd10;
	.param .b32 retval0;
	call.uni (retval0), 
	vprintf, 
	(
	param0, 
	param1
	);
	ld.param.b32 	%r26, [retval0];
	} // callseq 64
	ld.global.u64 	%rd20, [%rd59+-32];
	st.local.u64 	[%rd2], %rd20;
	{ // callseq 65, 0
	.param .b64 param0;
	st.param.b64 	[param0], %rd15;
	.param .b64 param1;
	st.param.b64 	[param1], %rd10;
	.param .b32 retval0;
	call.uni (retval0), 
	vprintf, 
	(
	param0, 
	param1
	);
	ld.param.b32 	%r28, [retval0];
	} // callseq 65
	ld.global.u64 	%rd21, [%rd59+-24];
	st.local.u64 	[%rd2], %rd21;
	{ // callseq 66, 0
	.param .b64 param0;
	st.param.b64 	[param0], %rd15;
	.param .b64 param1;
	st.param.b64 	[param1], %rd10;
	.param .b32 retval0;
	call.uni (retval0), 
	vprintf, 
	(
	param0, 
	param1
	);
	ld.param.b32 	%r30, [retval0];
	} // callseq 66
	ld.global.u64 	%rd22, [%rd59+-16];
	st.local.u64 	[%rd2], %rd22;
	{ // callseq 67, 0
	.param .b64 param0;
	st.param.b64 	[param0], %rd15;
	.param .b64 param1;
	st.param.b64 	[param1], %rd10;
	.param .b32 retval0;
	call.uni (retval0), 
	vprintf, 
	(
	param0, 
	param1
	);
	ld.param.b32 	%r32, [retval0];
	} // callseq 67
	ld.global.u64 	%rd23, [%rd59+-8];
	st.local.u64 	[%rd2], %rd23;
	{ // callseq 68, 0
	.param .b64 param0;
	st.param.b64 	[param0], %rd15;
	.param .b64 param1;
	st.param.b64 	[param1], %rd10;
	.param .b32 retval0;
	call.uni (retval0), 
	vprintf, 
	(
	param0, 
	param1
	);
	ld.param.b32 	%r34, [retval0];
	} // callseq 68
	ld.global.u64 	%rd24, [%rd59];
	st.local.u64 	[%rd2], %rd24;
	{ // callseq 69, 0
	.param .b64 param0;
	st.param.b64 	[param0], %rd15;
	.param .b64 param1;
	st.param.b64 	[param1], %rd10;
	.param .b32 retval0;
	call.uni (retval0), 
	vprintf, 
	(
	param0, 
	param1
	);
	ld.param.b32 	%r36, [retval0];
	} // callseq 69
	ld.global.u64 	%rd25, [%rd59+8];
	st.local.u64 	[%rd2], %rd25;
	{ // callseq 70, 0
	.param .b64 param0;
	st.param.b64 	[param0], %rd15;
	.param .b64 param1;
	st.param.b64 	[param1], %rd10;
	.param .b32 retval0;
	call.uni (retval0), 
	vprintf, 
	(
	param0, 
	param1
	);
	ld.param.b32 	%r38, [retval0];
	} // callseq 70
	ld.global.u64 	%rd26, [%rd59+16];
	st.local.u64 	[%rd2], %rd26;
	{ // callseq 71, 0
	.param .b64 param0;
	st.param.b64 	[param0], %rd15;
	.param .b64 param1;
	st.param.b64 	[param1], %rd10;
	.param .b32 retval0;
	call.uni (retval0), 
	vprintf, 
	(
	param0, 
	param1
	);
	ld.param.b32 	%r40, [retval0];
	} // callseq 71
	ld.global.u64 	%rd27, [%rd59+24];
	st.local.u64 	[%rd2], %rd27;
	{ // callseq 72, 0
	.param .b64 param0;
	st.param.b64 	[param0], %rd15;
	.param .b64 param1;
	st.param.b64 	[param1], %rd10;
	.param .b32 retval0;
	call.uni (retval0), 
	vprintf, 
	(
	param0, 
	param1
	);
	ld.param.b32 	%r42, [retval0];
	} // callseq 72
	ld.global.u64 	%rd28, [%rd59+32];
	st.local.u64 	[%rd2], %rd28;
	{ // callseq 73, 0
	.param .b64 param0;
	st.param.b64 	[param0], %rd15;
	.param .b64 param1;
	st.param.b64 	[param1], %rd10;
	.param .b32 retval0;
	call.uni (retval0), 
	vprintf, 
	(
	param0, 
	param1
	);
	ld.param.b32 	%r44, [retval0];
	} // callseq 73
	ld.global.u64 	%rd29, [%rd59+40];
	st.local.u64 	[%rd2], %rd29;
	{ // callseq 74, 0
	.param .b64 param0;
	st.param.b64 	[param0], %rd15;
	.param .b64 param1;
	st.param.b64 	[param1], %rd10;
	.param .b32 retval0;
	call.uni (retval0), 
	vprintf, 
	(
	param0, 
	param1
	);
	ld.param.b32 	%r46, [retval0];
	} // callseq 74
	ld.global.u64 	%rd30, [%rd59+48];
	st.local.u64 	[%rd2], %rd30;
	{ // callseq 75, 0
	.param .b64 param0;
	st.param.b64 	[param0], %rd15;
	.param .b64 param1;
	st.param.b64 	[param1], %rd10;
	.param .b32 retval0;
	call.uni (retval0), 
	vprintf, 
	(
	param0, 
	param1
	);
	ld.param.b32 	%r48, [retval0];
	} // callseq 75
	ld.global.u64 	%rd31, [%rd59+56];
	st.local.u64 	[%rd2], %rd31;
	{ // callseq 76, 0
	.param .b64 param0;
	st.param.b64 	[param0], %rd15;
	.param .b64 param1;
	st.param.b64 	[param1], %rd10;
	.param .b32 retval0;
	call.uni (retval0), 
	vprintf, 
	(
	param0, 
	param1
	);
	ld.param.b32 	%r50, [retval0];
	} // callseq 76
	add.s32 	%r78, %r78, 16;
	add.s64 	%rd59, %rd59, 128;
	setp.ne.s32 	%p3, %r78, 0;
	@%p3 bra 	$L__BB3_3;
$L__BB3_4:
	setp.eq.s32 	%p4, %r1, 0;
	@%p4 bra 	$L__BB3_13;
	and.b32  	%r7, %r16, 7;
	setp.lt.u32 	%p5, %r1, 8;
	@%p5 bra 	$L__BB3_7;
	mul.wide.u32 	%rd32, %r80, 8;
	add.s64 	%rd33, %rd1, %rd32;
	ld.global.u64 	%rd34, [%rd33];
	st.local.u64 	[%rd2], %rd34;
	mov.u64 	%rd35, $str$5;
	cvta.global.u64 	%rd36, %rd35;
	add.u64 	%rd37, %SP, 0;
	{ // callseq 77, 0
	.param .b64 param0;
	st.param.b64 	[param0], %rd36;
	.param .b64 param1;
	st.param.b64 	[param1], %rd37;
	.param .b32 retval0;
	call.uni (retval0), 
	vprintf, 
	(
	param0, 
	param1
	);
	ld.param.b32 	%r52, [retval0];
	} // callseq 77
	ld.global.u64 	%rd38, [%rd33+8];
	st.local.u64 	[%rd2], %rd38;
	{ // callseq 78, 0
	.param .b64 param0;
	st.param.b64 	[param0], %rd36;
	.param .b64 param1;
	st.param.b64 	[param1], %rd37;
	.param .b32 retval0;
	call.uni (retval0), 
	vprintf, 
	(
	param0, 
	param1
	);
	ld.param.b32 	%r54, [retval0];
	} // callseq 78
	ld.global.u64 	%rd39, [%rd33+16];
	st.local.u64 	[%rd2], %rd39;
	{ // callseq 79, 0
	.param .b64 param0;
	st.param.b64 	[param0], %rd36;
	.param .b64 param1;
	st.param.b64 	[param1], %rd37;
	.param .b32 retval0;
	call.uni (retval0), 
	vprintf, 
	(
	param0, 
	param1
	);
	ld.param.b32 	%r56, [retval0];
	} // callseq 79
	ld.global.u64 	%rd40, [%rd33+24];
	st.local.u64 	[%rd2], %rd40;
	{ // callseq 80, 0
	.param .b64 param0;
	st.param.b64 	[param0], %rd36;
	.param .b64 param1;
	st.param.b64 	[param1], %rd37;
	.param .b32 retval0;
	call.uni (retval0), 
	vprintf, 
	(
	param0, 
	param1
	);
	ld.param.b32 	%r58, [retval0];
	} // callseq 80
	ld.global.u64 	%rd41, [%rd33+32];
	st.local.u64 	[%rd2], %rd41;
	{ // callseq 81, 0
	.param .b64 param0;
	st.param.b64 	[param0], %rd36;
	.param .b64 param1;
	st.param.b64 	[param1], %rd37;
	.param .b32 retval0;
	call.uni (retval0), 
	vprintf, 
	(
	param0, 
	param1
	);
	ld.param.b32 	%r60, [retval0];
	} // callseq 81
	ld.global.u64 	%rd42, [%rd33+40];
	st.local.u64 	[%rd2], %rd42;
	{ // callseq 82, 0
	.param .b64 param0;
	st.param.b64 	[param0], %rd36;
	.param .b64 param1;
	st.param.b64 	[param1], %rd37;
	.param .b32 retval0;
	call.uni (retval0), 
	vprintf, 
	(
	param0, 
	param1
	);
	ld.param.b32 	%r62, [retval0];
	} // callseq 82
	ld.global.u64 	%rd43, [%rd33+48];
	st.local.u64 	[%rd2], %rd43;
	{ // callseq 83, 0
	.param .b64 param0;
	st.param.b64 	[param0], %rd36;
	.param .b64 param1;
	st.param.b64 	[param1], %rd37;
	.param .b32 retval0;
	call.uni (retval0), 
	vprintf, 
	(
	param0, 
	param1
	);
	ld.param.b32 	%r64, [retval0];
	} // callseq 83
	ld.global.u64 	%rd44, [%rd33+56];
	st.local.u64 	[%rd2], %rd44;
	{ // callseq 84, 0
	.param .b64 param0;
	st.param.b64 	[param0], %rd36;
	.param .b64 param1;
	st.param.b64 	[param1], %rd37;
	.param .b32 retval0;
	call.uni (retval0), 
	vprintf, 
	(
	param0, 
	param1
	);
	ld.param.b32 	%r66, [retval0];
	} // callseq 84
	add.s32 	%r80, %r80, 8;
$L__BB3_7:
	setp.eq.s32 	%p6, %r7, 0;
	@%p6 bra 	$L__BB3_13;
	and.b32  	%r10, %r16, 3;
	setp.lt.u32 	%p7, %r7, 4;
	@%p7 bra 	$L__BB3_10;
	mul.wide.u32 	%rd45, %r80, 8;
	add.s64 	%rd46, %rd1, %rd45;
	ld.global.u64 	%rd47, [%rd46];
	st.local.u64 	[%rd2], %rd47;
	mov.u64 	%rd48, $str$5;
	cvta.global.u64 	%rd49, %rd48;
	add.u64 	%rd50, %SP, 0;
	{ // callseq 85, 0
	.param .b64 param0;
	st.param.b64 	[param0], %rd49;
	.param .b64 param1;
	st.param.b64 	[param1], %rd50;
	.param .b32 retval0;
	call.uni (retval0), 
	vprintf, 
	(
	param0, 
	param1
	);
	ld.param.b32 	%r68, [retval0];
	} // callseq 85
	ld.global.u64 	%rd51, [%rd46+8];
	st.local.u64 	[%rd2], %rd51;
	{ // callseq 86, 0
	.param .b64 param0;
	st.param.b64 	[param0], %rd49;
	.param .b64 param1;
	st.param.b64 	[param1], %rd50;
	.param .b32 retval0;
	call.uni (retval0), 
	vprintf, 
	(
	param0, 
	param1
	);
	ld.param.b32 	%r70, [retval0];
	} // callseq 86
	ld.global.u64 	%rd52, [%rd46+16];
	st.local.u64 	[%rd2], %rd52;
	{ // callseq 87, 0
	.param .b64 param0;
	st.param.b64 	[param0], %rd49;
	.param .b64 param1;
	st.param.b64 	[param1], %rd50;
	.param .b32 retval0;
	call.uni (retval0), 
	vprintf, 
	(
	param0, 
	param1
	);
	ld.param.b32 	%r72, [retval0];
	} // callseq 87
	ld.global.u64 	%rd53, [%rd46+24];
	st.local.u64 	[%rd2], %rd53;
	{ // callseq 88, 0
	.param .b64 param0;
	st.param.b64 	[param0], %rd49;
	.param .b64 param1;
	st.param.b64 	[param1], %rd50;
	.param .b32 retval0;
	call.uni (retval0), 
	vprintf, 
	(
	param0, 
	param1
	);
	ld.param.b32 	%r74, [retval0];
	} // callseq 88
	add.s32 	%r80, %r80, 4;
$L__BB3_10:
	setp.eq.s32 	%p8, %r10, 0;
	@%p8 bra 	$L__BB3_13;
	mul.wide.u32 	%rd54, %r80, 8;
	add.s64 	%rd60, %rd1, %rd54;
	neg.s32 	%r82, %r10;
	mov.u64 	%rd56, $str$5;
	add.u64 	%rd58, %SP, 0;
$L__BB3_12:
	.pragma "nounroll";
	ld.global.u64 	%rd55, [%rd60];
	st.local.u64 	[%rd2], %rd55;
	cvta.global.u64 	%rd57, %rd56;
	{ // callseq 89, 0
	.param .b64 param0;
	st.param.b64 	[param0], %rd57;
	.param .b64 param1;
	st.param.b64 	[param1], %rd58;
	.param .b32 retval0;
	call.uni (retval0), 
	vprintf, 
	(
	param0, 
	param1
	);
	ld.param.b32 	%r76, [retval0];
	} // callseq 89
	add.s64 	%rd60, %rd60, 8;
	add.s32 	%r82, %r82, 1;
	setp.ne.s32 	%p9, %r82, 0;
	@%p9 bra 	$L__BB3_12;
$L__BB3_13:
	ret;

}
	// .globl	_ZN7kernels12kernel_printIdEEvPKT_i
.visible .entry _ZN7kernels12kernel_printIdEEvPKT_i(
	.param .u64 .ptr .align 1 _ZN7kernels12kernel_printIdEEvPKT_i_param_0,
	.param .u32 _ZN7kernels12kernel_printIdEEvPKT_i_param_1
)
{
	.local .align 8 .b8 	__local_depot4[8];
	.reg .b64 	%SP;
	.reg .b64 	%SPL;
	.reg .pred 	%p<10>;
	.reg .b32 	%r<83>;
	.reg .b64 	%rd<32>;
	.reg .b64 	%fd<30>;

	mov.u64 	%SPL, __local_depot4;
	cvta.local.u64 	%SP, %SPL;
	ld.param.u64 	%rd9, [_ZN7kernels12kernel_printIdEEvPKT_i_param_0];
	ld.param.u32 	%r16, [_ZN7kernels12kernel_printIdEEvPKT_i_param_1];
	cvta.to.global.u64 	%rd1, %rd9;
	add.u64 	%rd10, %SP, 0;
	add.u64 	%rd2, %SPL, 0;
	st.local.u32 	[%rd2], %r16;
	mov.u64 	%rd11, $str$6;
	cvta.global.u64 	%rd12, %rd11;
	{ // callseq 90, 0
	.param .b64 param0;
	st.param.b64 	[param0], %rd12;
	.param .b64 param1;
	st.param.b64 	[param1], %rd10;
	.param .b32 retval0;
	call.uni (retval0), 
	vprintf, 
	(
	param0, 
	param1
	);
	ld.param.b32 	%r17, [retval0];
	} // callseq 90
	setp.lt.s32 	%p1, %r16, 1;
	@%p1 bra 	$L__BB4_13;
	and.b32  	%r1, %r16, 15;
	setp.lt.u32 	%p2, %r16, 16;
	mov.b32 	%r80, 0;
	@%p2 bra 	$L__BB4_4;
	and.b32  	%r80, %r16, 2147483632;
	neg.s32 	%r78, %r80;
	add.s64 	%rd30, %rd1, 64;
	mov.u64 	%rd13, $str$7;
$L__BB4_3:
	.pragma "nounroll";
	ld.global.f64 	%fd1, [%rd30+-64];
	st.local.f64 	[%rd2], %fd1;
	cvta.global.u64 	%rd14, %rd13;
	{ // callseq 91, 0
	.param .b64 param0;
	st.param.b64 	[param0], %rd14;
	.param .b64 param1;
	st.param.b64 	[param1], %rd10;
	.param .b32 retval0;
	call.uni (retval0), 
	vprintf, 
	(
	param0, 
	param1
	);
	ld.param.b32 	%r20, [retval0];
	} // callseq 91
	ld.global.f64 	%fd2, [%rd30+-56];
	st.local.f64 	[%rd2], %fd2;
	{ // callseq 92, 0
	.param .b64 param0;
	st.param.b64 	[param0], %rd14;
	.param .b64 param1;
	st.param.b64 	[param1], %rd10;
	.param .b32 retval0;
	call.uni (retval0), 
	vprintf, 
	(
	param0, 
	param1
	);
	ld.param.b32 	%r22, [retval0];
	} // callseq 92
	ld.global.f64 	%fd3, [%rd30+-48];
	st.local.f64 	[%rd2], %fd3;
	{ // callseq 93, 0
	.param .b64 param0;
	st.param.b64 	[param0], %rd14;
	.param .b64 param1;
	st.param.b64 	[param1], %rd10;
	.param .b32 retval0;
	call.uni (retval0), 
	vprintf, 
	(
	param0, 
	param1
	);
	ld.param.b32 	%r24, [retval0];
	} // callseq 93
	ld.global.f64 	%fd4, [%rd30+-40];
	st.local.f64 	[%rd2], %fd4;
	{ // callseq 94, 0
	.param .b64 param0;
	st.param.b64 	[param0], %rd14;
	.param .b64 param1;
	st.param.b64 	[param1], %rd10;
	.param .b32 retval0;
	call.uni (retval0), 
	vprintf, 
	(
	param0, 
	param1
	);
	ld.param.b32 	%r26, [retval0];
	} // callseq 94
	ld.global.f64 	%fd5, [%rd30+-32];
	st.local.f64 	[%rd2], %fd5;
	{ // callseq 95, 0
	.param .b64 param0;
	st.param.b64 	[param0], %rd14;
	.param .b64 param1;
	st.param.b64 	[param1], %rd10;
	.param .b32 retval0;
	call.uni (retval0), 
	vprintf, 
	(
	param0, 
	param1
	);
	ld.param.b32 	%r28, [retval0];
	} // callseq 95
	ld.global.f64 	%fd6, [%rd30+-24];
	st.local.f64 	[%rd2], %fd6;
	{ // callseq 96, 0
	.param .b64 param0;
	st.param.b64 	[param0], %rd14;
	.param .b64 param1;
	st.param.b64 	[param1], %rd10;
	.param .b32 retval0;
	call.uni (retval0), 
	vprintf, 
	(
	param0, 
	param1
	);
	ld.param.b32 	%r30, [retval0];
	} // callseq 96
	ld.global.f64 	%fd7, [%rd30+-16];
	st.local.f64 	[%rd2], %fd7;
	{ // callseq 97, 0
	.param .b64 param0;
	st.param.b64 	[param0], %rd14;
	.param .b64 param1;
	st.param.b64 	[param1], %rd10;
	.param .b32 retval0;
	call.uni (retval0), 
	vprintf, 
	(
	param0, 
	param1
	);
	ld.param.b32 	%r32, [retval0];
	} // callseq 97
	ld.global.f64 	%fd8, [%rd30+-8];
	st.local.f64 	[%rd2], %fd8;
	{ // callseq 98, 0
	.param .b64 param0;
	st.param.b64 	[param0], %rd14;
	.param .b64 param1;
	st.param.b64 	[param1], %rd10;
	.param .b32 retval0;
	call.uni (retval0), 
	vprintf, 
	(
	param0, 
	param1
	);
	ld.param.b32 	%r34, [retval0];
	} // callseq 98
	ld.global.f64 	%fd9, [%rd30];
	st.local.f64 	[%rd2], %fd9;
	{ // callseq 99, 0
	.param .b64 param0;
	st.param.b64 	[param0], %rd14;
	.param .b64 param1;
	st.param.b64 	[param1], %rd10;
	.param .b32 retval0;
	call.uni (retval0), 
	vprintf, 
	(
	param0, 
	param1
	);
	ld.param.b32 	%r36, [retval0];
	} // callseq 99
	ld.global.f64 	%fd10, [%rd30+8];
	st.local.f64 	[%rd2], %fd10;
	{ // callseq 100, 0
	.param .b64 param0;
	st.param.b64 	[param0], %rd14;
	.param .b64 param1;
	st.param.b64 	[param1], %rd10;
	.param .b32 retval0;
	call.uni (retval0), 
	vprintf, 
	(
	param0, 
	param1
	);
	ld.param.b32 	%r38, [retval0];
	} // callseq 100
	ld.global.f64 	%fd11, [%rd30+16];
	st.local.f64 	[%rd2], %fd11;
	{ // callseq 101, 0
	.param .b64 param0;
	st.param.b64 	[param0], %rd14;
	.param .b64 param1;
	st.param.b64 	[param1], %rd10;
	.param .b32 retval0;
	call.uni (retval0), 
	vprintf, 
	(
	param0, 
	param1
	);
	ld.param.b32 	%r40, [retval0];
	} // callseq 101
	ld.global.f64 	%fd12, [%rd30+24];
	st.local.f64 	[%rd2], %fd12;
	{ // callseq 102, 0
	.param .b64 param0;
	st.param.b64 	[param0], %rd14;
	.param .b64 param1;
	st.param.b64 	[param1], %rd10;
	.param .b32 retval0;
	call.uni (retval0), 
	vprintf, 
	(
	param0, 
	param1
	);
	ld.param.b32 	%r42, [retval0];
	} // callseq 102
	ld.global.f64 	%fd13, [%rd30+32];
	st.local.f64 	[%rd2], %fd13;
	{ // callseq 103, 0
	.param .b64 param0;
	st.param.b64 	[param0], %rd14;
	.param .b64 param1;
	st.param.b64 	[param1], %rd10;
	.param .b32 retval0;
	call.uni (retval0), 
	vprintf, 
	(
	param0, 
	param1
	);
	ld.param.b32 	%r44, [retval0];
	} // callseq 103
	ld.global.f64 	%fd14, [%rd30+40];
	st.local.f64 	[%rd2], %fd14;
	{ // callseq 104, 0
	.param .b64 param0;
	st.param.b64 	[param0], %rd14;
	.param .b64 param1;
	st.param.b64 	[param1], %rd10;
	.param .b32 retval0;
	call.uni (retval0), 
	vprintf, 
	(
	param0, 
	param1
	);
	ld.param.b32 	%r46, [retval0];
	} // callseq 104
	ld.global.f64 	%fd15, [%rd30+48];
	st.local.f64 	[%rd2], %fd15;
	{ // callseq 105, 0
	.param .b64 param0;
	st.param.b64 	[param0], %rd14;
	.param .b64 param1;
	st.param.b64 	[param1], %rd10;
	.param .b32 retval0;
	call.uni (retval0), 
	vprintf, 
	(
	param0, 
	param1
	);
	ld.param.b32 	%r48, [retval0];
	} // callseq 105
	ld.global.f64 	%fd16, [%rd30+56];
	st.local.f64 	[%rd2], %fd16;
	{ // callseq 106, 0
	.param .b64 param0;
	st.param.b64 	[param0], %rd14;
	.param .b64 param1;
	st.param.b64 	[param1], %rd10;
	.param .b32 retval0;
	call.uni (retval0), 
	vprintf, 
	(
	param0, 
	param1
	);
	ld.param.b32 	%r50, [retval0];
	} // callseq 106
	add.s32 	%r78, %r78, 16;
	add.s64 	%rd30, %rd30, 128;
	setp.ne.s32 	%p3, %r78, 0;
	@%p3 bra 	$L__BB4_3;
$L__BB4_4:
	setp.eq.s32 	%p4, %r1, 0;
	@%p4 bra 	$L__BB4_13;
	and.b32  	%r7, %r16, 7;
	setp.lt.u32 	%p5, %r1, 8;
	@%p5 bra 	$L__BB4_7;
	mul.wide.u32 	%rd16, %r80, 8;
	add.s64 	%rd17, %rd1, %rd16;
	ld.global.f64 	%fd17, [%rd17];
	st.local.f64 	[%rd2], %fd17;
	mov.u64 	%rd18, $str$7;
	cvta.global.u64 	%rd19, %rd18;
	add.u64 	%rd20, %SP, 0;
	{ // callseq 107, 0
	.param .b64 param0;
	st.param.b64 	[param0], %rd19;
	.param .b64 param1;
	st.param.b64 	[param1], %rd20;
	.param .b32 retval0;
	call.uni (retval0), 
	vprintf, 
	(
	param0, 
	param1
	);
	ld.param.b32 	%r52, [retval0];
	} // callseq 107
	ld.global.f64 	%fd18, [%rd17+8];
	st.local.f64 	[%rd2], %fd18;
	{ // callseq 108, 0
	.param .b64 param0;
	st.param.b64 	[param0], %rd19;
	.param .b64 param1;
	st.param.b64 	[param1], %rd20;
	.param .b32 retval0;
	call.uni (retval0), 
	vprintf, 
	(
	param0, 
	param1
	);
	ld.param.b32 	%r54, [retval0];
	} // callseq 108
	ld.global.f64 	%fd19, [%rd17+16];
	st.local.f64 	[%rd2], %fd19;
	{ // callseq 109, 0
	.param .b64 param0;
	st.param.b64 	[param0], %rd19;
	.param .b64 param1;
	st.param.b64 	[param1], %rd20;
	.param .b32 retval0;
	call.uni (retval0), 
	vprintf, 
	(
	param0, 
	param1
	);
	ld.param.b32 	%r56, [retval0];
	} // callseq 109
	ld.global.f64 	%fd20, [%rd17+24];
	st.local.f64 	[%rd2], %fd20;
	{ // callseq 110, 0
	.param .b64 param0;
	st.param.b64 	[param0], %rd19;
	.param .b64 param1;
	st.param.b64 	[param1], %rd20;
	.param .b32 retval0;
	call.uni (retval0), 
	vprintf, 
	(
	param0, 
	param1
	);
	ld.param.b32 	%r58, [retval0];
	} // callseq 110
	ld.global.f64 	%fd21, [%rd17+32];
	st.local.f64 	[%rd2], %fd21;
	{ // callseq 111, 0
	.param .b64 param0;
	st.param.b64 	[param0], %rd19;
	.param .b64 param1;
	st.param.b64 	[param1], %rd20;
	.param .b32 retval0;
	call.uni (retval0), 
	vprintf, 
	(
	param0, 
	param1
	);
	ld.param.b32 	%r60, [retval0];
	} // callseq 111
	ld.global.f64 	%fd22, [%rd17+40];
	st.local.f64 	[%rd2], %fd22;
	{ // callseq 112, 0
	.param .b64 param0;
	st.param.b64 	[param0], %rd19;
	.param .b64 param1;
	st.param.b64 	[param1], %rd20;
	.param .b32 retval0;
	call.uni (retval0), 
	vprintf, 
	(
	param0, 
	param1
	);
	ld.param.b32 	%r62, [retval0];
	} // callseq 112
	ld.global.f64 	%fd23, [%rd17+48];
	st.local.f64 	[%rd2], %fd23;
	{ // callseq 113, 0
	.param .b64 param0;
	st.param.b64 	[param0], %rd19;
	.param .b64 param1;
	st.param.b64 	[param1], %rd20;
	.param .b32 retval0;
	call.uni (retval0), 
	vprintf, 
	(
	param0, 
	param1
	);
	ld.param.b32 	%r64, [retval0];
	} // callseq 113
	ld.global.f64 	%fd24, [%rd17+56];
	st.local.f64 	[%rd2], %fd24;
	{ // callseq 114, 0
	.param .b64 param0;
	st.param.b64 	[param0], %rd19;
	.param .b64 param1;
	st.param.b64 	[param1], %rd20;
	.param .b32 retval0;
	call.uni (retval0), 
	vprintf, 
	(
	param0, 
	param1
	);
	ld.param.b32 	%r66, [retval0];
	} // callseq 114
	add.s32 	%r80, %r80, 8;
$L__BB4_7:
	setp.eq.s32 	%p6, %r7, 0;
	@%p6 bra 	$L__BB4_13;
	and.b32  	%r10, %r16, 3;
	setp.lt.u32 	%p7, %r7, 4;
	@%p7 bra 	$L__BB4_10;
	mul.wide.u32 	%rd21, %r80, 8;
	add.s64 	%rd22, %rd1, %rd21;
	ld.global.f64 	%fd25, [%rd22];
	st.local.f64 	[%rd2], %fd25;
	mov.u64 	%rd23, $str$7;
	cvta.global.u64 	%rd24, %rd23;
	add.u64 	%rd25, %SP, 0;
	{ // callseq 115, 0
	.param .b64 param0;
	st.param.b64 	[param0], %rd24;
	.param .b64 param1;
	st.param.b64 	[param1], %rd25;
	.param .b32 retval0;
	call.uni (retval0), 
	vprintf, 
	(
	param0, 
	param1
	);
	ld.param.b32 	%r68, [retval0];
	} // callseq 115
	ld.global.f64 	%fd26, [%rd22+8];
	st.local.f64 	[%rd2], %fd26;
	{ // callseq 116, 0
	.param .b64 param0;
	st.param.b64 	[param0], %rd24;
	.param .b64 param1;
	st.param.b64 	[param1], %rd25;
	.param .b32 retval0;
	call.uni (retval0), 
	vprintf, 
	(
	param0, 
	param1
	);
	ld.param.b32 	%r70, [retval0];
	} // callseq 116
	ld.global.f64 	%fd27, [%rd22+16];
	st.local.f64 	[%rd2], %fd27;
	{ // callseq 117, 0
	.param .b64 param0;
	st.param.b64 	[param0], %rd24;
	.param .b64 param1;
	st.param.b64 	[param1], %rd25;
	.param .b32 retval0;
	call.uni (retval0), 
	vprintf, 
	(
	param0, 
	param1
	);
	ld.param.b32 	%r72, [retval0];
	} // callseq 117
	ld.global.f64 	%fd28, [%rd22+24];
	st.local.f64 	[%rd2], %fd28;
	{ // callseq 118, 0
	.param .b64 param0;
	st.param.b64 	[param0], %rd24;
	.param .b64 param1;
	st.param.b64 	[param1], %rd25;
	.param .b32 retval0;
	call.uni (retval0), 
	vprintf, 
	(
	param0, 
	param1
	);
	ld.param.b32 	%r74, [retval0];
	} // callseq 118
	add.s32 	%r80, %r80, 4;
$L__BB4_10:
	setp.eq.s32 	%p8, %r10, 0;
	@%p8 bra 	$L__BB4_13;
	mul.wide.u32 	%rd26, %r80, 8;
	add.s64 	%rd31, %rd1, %rd26;
	neg.s32 	%r82, %r10;
	mov.u64 	%rd27, $str$7;
	add.u64 	%rd29, %SP, 0;
$L__BB4_12:
	.pragma "nounroll";
	ld.global.f64 	%fd29, [%rd31];
	st.local.f64 	[%rd2], %fd29;
	cvta.global.u64 	%rd28, %rd27;
	{ // callseq 119, 0
	.param .b64 param0;
	st.param.b64 	[param0], %rd28;
	.param .b64 param1;
	st.param.b64 	[param1], %rd29;
	.param .b32 retval0;
	call.uni (retval0), 
	vprintf, 
	(
	param0, 
	param1
	);
	ld.param.b32 	%r76, [retval0];
	} // callseq 119
	add.s64 	%rd31, %rd31, 8;
	add.s32 	%r82, %r82, 1;
	setp.ne.s32 	%p9, %r82, 0;
	@%p9 bra 	$L__BB4_12;
$L__BB4_13:
	ret;

}
	// .globl	_ZN7kernels12kernel_printIdEEvPKN6thrust24THRUST_300001_SM_1000_NS7complexIT_EEi
.visible .entry _ZN7kernels12kernel_printIdEEvPKN6thrust24THRUST_300001_SM_1000_NS7complexIT_EEi(
	.param .u64 .ptr .align 1 _ZN7kernels12kernel_printIdEEvPKN6thrust24THRUST_300001_SM_1000_NS7complexIT_EEi_param_0,
	.param .u32 _ZN7kernels12kernel_printIdEEvPKN6thrust24THRUST_300001_SM_1000_NS7complexIT_EEi_param_1
)
{
	.local .align 16 .b8 	__local_depot5[16];
	.reg .b64 	%SP;
	.reg .b64 	%SPL;
	.reg .pred 	%p<10>;
	.reg .b32 	%r<83>;
	.reg .b64 	%rd<32>;
	.reg .b64 	%fd<59>;

	mov.u64 	%SPL, __local_depot5;
	cvta.local.u64 	%SP, %SPL;
	ld.param.u64 	%rd9, [_ZN7kernels12kernel_printIdEEvPKN6thrust24THRUST_300001_SM_1000_NS7complexIT_EEi_param_0];
	ld.param.u32 	%r16, [_ZN7kernels12kernel_printIdEEvPKN6thrust24THRUST_300001_SM_1000_NS7complexIT_EEi_param_1];
	cvta.to.global.u64 	%rd1, %rd9;
	add.u64 	%rd10, %SP, 0;
	add.u64 	%rd2, %SPL, 0;
	st.local.u32 	[%rd2], %r16;
	mov.u64 	%rd11, $str$8;
	cvta.global.u64 	%rd12, %rd11;
	{ // callseq 120, 0
	.param .b64 param0;
	st.param.b64 	[param0], %rd12;
	.param .b64 param1;
	st.param.b64 	[param1], %rd10;
	.param .b32 retval0;
	call.uni (retval0), 
	vprintf, 
	(
	param0, 
	param1
	);
	ld.param.b32 	%r17, [retval0];
	} // callseq 120
	setp.lt.s32 	%p1, %r16, 1;
	@%p1 bra 	$L__BB5_13;
	and.b32  	%r1, %r16, 15;
	setp.lt.u32 	%p2, %r16, 16;
	mov.b32 	%r80, 0;
	@%p2 bra 	$L__BB5_4;
	and.b32  	%r80, %r16, 2147483632;
	neg.s32 	%r78, %r80;
	add.s64 	%rd30, %rd1, 128;
	mov.u64 	%rd13, $str$9;
$L__BB5_3:
	.pragma "nounroll";
	ld.global.v2.f64 	{%fd1, %fd2}, [%rd30+-128];
	st.local.v2.f64 	[%rd2], {%fd1, %fd2};
	cvta.global.u64 	%rd14, %rd13;
	{ // callseq 121, 0
	.param .b64 param0;
	st.param.b64 	[param0], %rd14;
	.param .b64 param1;
	st.param.b64 	[param1], %rd10;
	.param .b32 retval0;
	call.uni (retval0), 
	vprintf, 
	(
	param0, 
	param1
	);
	ld.param.b32 	%r20, [retval0];
	} // callseq 121
	ld.global.v2.f64 	{%fd3, %fd4}, [%rd30+-112];
	st.local.v2.f64 	[%rd2], {%fd3, %fd4};
	{ // callseq 122, 0
	.param .b64 param0;
	st.param.b64 	[param0], %rd14;
	.param .b64 param1;
	st.param.b64 	[param1], %rd10;
	.param .b32 retval0;
	call.uni (retval0), 
	vprintf, 
	(
	param0, 
	param1
	);
	ld.param.b32 	%r22, [retval0];
	} // callseq 122
	ld.global.v2.f64 	{%fd5, %fd6}, [%rd30+-96];
	st.local.v2.f64 	[%rd2], {%fd5, %fd6};
	{ // callseq 123, 0
	.param .b64 param0;
	st.param.b64 	[param0], %rd14;
	.param .b64 param1;
	st.param.b64 	[param1], %rd10;
	.param .b32 retval0;
	call.uni (retval0), 
	vprintf, 
	(
	param0, 
	param1
	);
	ld.param.b32 	%r24, [retval0];
	} // callseq 123
	ld.global.v2.f64 	{%fd7, %fd8}, [%rd30+-80];
	st.local.v2.f64 	[%rd2], {%fd7, %fd8};
	{ // callseq 124, 0
	.param .b64 param0;
	st.param.b64 	[param0], %rd14;
	.param .b64 param1;
	st.param.b64 	[param1], %rd10;
	.param .b32 retval0;
	call.uni (retval0), 
	vprintf, 
	(
	param0, 
	param1
	);
	ld.param.b32 	%r26, [retval0];
	} // callseq 124
	ld.global.v2.f64 	{%fd9, %fd10}, [%rd30+-64];
	st.local.v2.f64 	[%rd2], {%fd9, %fd10};
	{ // callseq 125, 0
	.param .b64 param0;
	st.param.b64 	[param0], %rd14;
	.param .b64 param1;
	st.param.b64 	[param1], %rd10;
	.param .b32 retval0;
	call.uni (retval0), 
	vprintf, 
	(
	param0, 
	param1
	);
	ld.param.b32 	%r28, [retval0];
	} // callseq 125
	ld.global.v2.f64 	{%fd11, %fd12}, [%rd30+-48];
	st.local.v2.f64 	[%rd2], {%fd11, %fd12};
	{ // callseq 126, 0
	.param .b64 param0;
	st.param.b64 	[param0], %rd14;
	.param .b64 param1;
	st.param.b64 	[param1], %rd10;
	.param .b32 retval0;
	call.uni (retval0), 
	vprintf, 
	(
	param0, 
	param1
	);
	ld.param.b32 	%r30, [retval0];
	} // callseq 126
	ld.global.v2.f64 	{%fd13, %fd14}, [%rd30+-32];
	st.local.v2.f64 	[%rd2], {%fd13, %fd14};
	{ // callseq 127, 0
	.param .b64 param0;
	st.param.b64 	[param0], %rd14;
	.param .b64 param1;
	st.param.b64 	[param1], %rd10;
	.param .b32 retval0;
	call.uni (retval0), 
	vprintf, 
	(
	param0, 
	param1
	);
	ld.param.b32 	%r32, [retval0];
	} // callseq 127
	ld.global.v2.f64 	{%fd15, %fd16}, [%rd30+-16];
	st.local.v2.f64 	[%rd2], {%fd15, %fd16};
	{ // callseq 128, 0
	.param .b64 param0;
	st.param.b64 	[param0], %rd14;
	.param .b64 param1;
	st.param.b64 	[param1], %rd10;
	.param .b32 retval0;
	call.uni (retval0), 
	vprintf, 
	(
	param0, 
	param1
	);
	ld.param.b32 	%r34, [retval0];
	} // callseq 128
	ld.global.v2.f64 	{%fd17, %fd18}, [%rd30];
	st.local.v2.f64 	[%rd2], {%fd17, %fd18};
	{ // callseq 129, 0
	.param .b64 param0;
	st.param.b64 	[param0], %rd14;
	.param .b64 param1;
	st.param.b64 	[param1], %rd10;
	.param .b32 retval0;
	call.uni (retval0), 
	vprintf, 
	(
	param0, 
	param1
	);
	ld.param.b32 	%r36, [retval0];
	} // callseq 129
	ld.global.v2.f64 	{%fd19, %fd20}, [%rd30+16];
	st.local.v2.f64 	[%rd2], {%fd19, %fd20};
	{ // callseq 130, 0
	.param .b64 param0;
	st.param.b64 	[param0], %rd14;
	.param .b64 param1;
	st.param.b64 	[param1], %rd10;
	.param .b32 retval0;
	call.uni (retval0), 
	vprintf, 
	(
	param0, 
	param1
	);
	ld.param.b32 	%r38, [retval0];
	} // callseq 130
	ld.global.v2.f64 	{%fd21, %fd22}, [%rd30+32];
	st.local.v2.f64 	[%rd2], {%fd21, %fd22};
	{ // callseq 131, 0
	.param .b64 param0;
	st.param.b64 	[param0], %rd14;
	.param .b64 param1;
	st.param.b64 	[param1], %rd10;
	.param .b32 retval0;
	call.uni (retval0), 
	vprintf, 
	(
	param0, 
	param1
	);
	ld.param.b32 	%r40, [retval0];
	} // callseq 131
	ld.global.v2.f64 	{%fd23, %fd24}, [%rd30+48];
	st.local.v2.f64 	[%rd2], {%fd23, %fd24};
	{ // callseq 132, 0
	.param .b64 param0;
	st.param.b64 	[param0], %rd14;
	.param .b64 param1;
	st.param.b64 	[param1], %rd10;
	.param .b32 retval0;
	call.uni (retval0), 
	vprintf, 
	(
	param0, 
	param1
	);
	ld.param.b32 	%r42, [retval0];
	} // callseq 132
	ld.global.v2.f64 	{%fd25, %fd26}, [%rd30+64];
	st.local.v2.f64 	[%rd2], {%fd25, %fd26};
	{ // callseq 133, 0
	.param .b64 param0;
	st.param.b64 	[param0], %rd14;
	.param .b64 param1;
	st.param.b64 	[param1], %rd10;
	.param .b32 retval0;
	call.uni (retval0), 
	vprintf, 
	(
	param0, 
	param1
	);
	ld.param.b32 	%r44, [retval0];
	} // callseq 133
	ld.global.v2.f64 	{%fd27, %fd28}, [%rd30+80];
	st.local.v2.f64 	[%rd2], {%fd27, %fd28};
	{ // callseq 134, 0
	.param .b64 param0;
	st.param.b64 	[param0], %rd14;
	.param .b64 param1;
	st.param.b64 	[param1], %rd10;
	.param .b32 retval0;
	call.uni (retval0), 
	vprintf, 
	(
	param0, 
	param1
	);
	ld.param.b32 	%r46, [retval0];
	} // callseq 134
	ld.global.v2.f64 	{%fd29, %fd30}, [%rd30+96];
	st.local.v2.f64 	[%rd2], {%fd29, %fd30};
	{ // callseq 135, 0
	.param .b64 param0;
	st.param.b64 	[param0], %rd14;
	.param .b64 param1;
	st.param.b64 	[param1], %rd10;
	.param .b32 retval0;
	call.uni (retval0), 
	vprintf, 
	(
	param0, 
	param1
	);
	ld.param.b32 	%r48, [retval0];
	} // callseq 135
	ld.global.v2.f64 	{%fd31, %fd32}, [%rd30+112];
	st.local.v2.f64 	[%rd2], {%fd31, %fd32};
	{ // callseq 136, 0
	.param .b64 param0;
	st.param.b64 	[param0], %rd14;
	.param .b64 param1;
	st.param.b64 	[param1], %rd10;
	.param .b32 retval0;
	call.uni (retval0), 
	vprintf, 
	(
	param0, 
	param1
	);
	ld.param.b32 	%r50, [retval0];
	} // callseq 136
	add.s32 	%r78, %r78, 16;
	add.s64 	%rd30, %rd30, 256;
	setp.ne.s32 	%p3, %r78, 0;
	@%p3 bra 	$L__BB5_3;
$L__BB5_4:
	setp.eq.s32 	%p4, %r1, 0;
	@%p4 bra 	$L__BB5_13;
	and.b32  	%r7, %r16, 7;
	setp.lt.u32 	%p5, %r1, 8;
	@%p5 bra 	$L__BB5_7;
	mul.wide.u32 	%rd16, %r80, 16;
	add.s64 	%rd17, %rd1, %rd16;
	ld.global.v2.f64 	{%fd33, %fd34}, [%rd17];
	st.local.v2.f64 	[%rd2], {%fd33, %fd34};
	mov.u64 	%rd18, $str$9;
	cvta.global.u64 	%rd19, %rd18;
	add.u64 	%rd20, %SP, 0;
	{ // callseq 137, 0
	.param .b64 param0;
	st.param.b64 	[param0], %rd19;
	.param .b64 param1;
	st.param.b64 	[param1], %rd20;
	.param .b32 retval0;
	call.uni (retval0), 
	vprintf, 
	(
	param0, 
	param1
	);
	ld.param.b32 	%r52, [retval0];
	} // callseq 137
	ld.global.v2.f64 	{%fd35, %fd36}, [%rd17+16];
	st.local.v2.f64 	[%rd2], {%fd35, %fd36};
	{ // callseq 138, 0
	.param .b64 param0;
	st.param.b64 	[param0], %rd19;
	.param .b64 param1;
	st.param.b64 	[param1], %rd20;
	.param .b32 retval0;
	call.uni (retval0), 
	vprintf, 
	(
	param0, 
	param1
	);
	ld.param.b32 	%r54, [retval0];
	} // callseq 138
	ld.global.v2.f64 	{%fd37, %fd38}, [%rd17+32];
	st.local.v2.f64 	[%rd2], {%fd37, %fd38};
	{ // callseq 139, 0
	.param .b64 param0;
	st.param.b64 	[param0], %rd19;
	.param .b64 param1;
	st.param.b64 	[param1], %rd20;
	.param .b32 retval0;
	call.uni (retval0), 
	vprintf, 
	(
	param0, 
	param1
	);
	ld.param.b32 	%r56, [retval0];
	} // callseq 139
	ld.global.v2.f64 	{%fd39, %fd40}, [%rd17+48];
	st.local.v2.f64 	[%rd2], {%fd39, %fd40};
	{ // callseq 140, 0
	.param .b64 param0;
	st.param.b64 	[param0], %rd19;
	.param .b64 param1;
	st.param.b64 	[param1], %rd20;
	.param .b32 retval0;
	call.uni (retval0), 
	vprintf, 
	(
	param0, 
	param1
	);
	ld.param.b32 	%r58, [retval0];
	} // callseq 140
	ld.global.v2.f64 	{%fd41, %fd42}, [%rd17+64];
	st.local.v2.f64 	[%rd2], {%fd41, %fd42};
	{ // callseq 141, 0
	.param .b64 param0;
	st.param.b64 	[param0], %rd19;
	.param .b64 param1;
	st.param.b64 	[param1], %rd20;
	.param .b32 retval0;
	call.uni (retval0), 
	vprintf, 
	(
	param0, 
	param1
	);
	ld.param.b32 	%r60, [retval0];
	} // callseq 141
	ld.global.v2.f64 	{%fd43, %fd44}, [%rd17+80];
	st.local.v2.f64 	[%rd2], {%fd43, %fd44};
	{ // callseq 142, 0
	.param .b64 param0;
	st.param.b64 	[param0], %rd19;
	.param .b64 param1;
	st.param.b64 	[param1], %rd20;
	.param .b32 retval0;
	call.uni (retval0), 
	vprintf, 
	(
	param0, 
	param1
	);
	ld.param.b32 	%r62, [retval0];
	} // callseq 142
	ld.global.v2.f64 	{%fd45, %fd46}, [%rd17+96];
	st.local.v2.f64 	[%rd2], {%fd45, %fd46};
	{ // callseq 143, 0
	.param .b64 param0;
	st.param.b64 	[param0], %rd19;
	.param .b64 param1;
	st.param.b64 	[param1], %rd20;
	.param .b32 retval0;
	call.uni (retval0), 
	vprintf, 
	(
	param0, 
	param1
	);
	ld.param.b32 	%r64, [retval0];
	} // callseq 143
	ld.global.v2.f64 	{%fd47, %fd48}, [%rd17+112];
	st.local.v2.f64 	[%rd2], {%fd47, %fd48};
	{ // callseq 144, 0
	.param .b64 param0;
	st.param.b64 	[param0], %rd19;
	.param .b64 param1;
	st.param.b64 	[param1], %rd20;
	.param .b32 retval0;
	call.uni (retval0), 
	vprintf, 
	(
	param0, 
	param1
	);
	ld.param.b32 	%r66, [retval0];
	} // callseq 144
	add.s32 	%r80, %r80, 8;
$L__BB5_7:
	setp.eq.s32 	%p6, %r7, 0;
	@%p6 bra 	$L__BB5_13;
	and.b32  	%r10, %r16, 3;
	setp.lt.u32 	%p7, %r7, 4;
	@%p7 bra 	$L__BB5_10;
	mul.wide.u32 	%rd21, %r80, 16;
	add.s64 	%rd22, %rd1, %rd21;
	ld.global.v2.f64 	{%fd49, %fd50}, [%rd22];
	st.local.v2.f64 	[%rd2], {%fd49, %fd50};
	mov.u64 	%rd23, $str$9;
	cvta.global.u64 	%rd24, %rd23;
	add.u64 	%rd25, %SP, 0;
	{ // callseq 145, 0
	.param .b64 param0;
	st.param.b64 	[param0], %rd24;
	.param .b64 param1;
	st.param.b64 	[param1], %rd25;
	.param .b32 retval0;
	call.uni (retval0), 
	vprintf, 
	(
	param0, 
	param1
	);
	ld.param.b32 	%r68, [retval0];
	} // callseq 145
	ld.global.v2.f64 	{%fd51, %fd52}, [%rd22+16];
	st.local.v2.f64 	[%rd2], {%fd51, %fd52};
	{ // callseq 146, 0
	.param .b64 param0;
	st.param.b64 	[param0], %rd24;
	.param .b64 param1;
	st.param.b64 	[param1], %rd25;
	.param .b32 retval0;
	call.uni (retval0), 
	vprintf, 
	(
	param0, 
	param1
	);
	ld.param.b32 	%r70, [retval0];
	} // callseq 146
	ld.global.v2.f64 	{%fd53, %fd54}, [%rd22+32];
	st.local.v2.f64 	[%rd2], {%fd53, %fd54};
	{ // callseq 147, 0
	.param .b64 param0;
	st.param.b64 	[param0], %rd24;
	.param .b64 param1;
	st.param.b64 	[param1], %rd25;
	.param .b32 retval0;
	call.uni (retval0), 
	vprintf, 
	(
	param0, 
	param1
	);
	ld.param.b32 	%r72, [retval0];
	} // callseq 147
	ld.global.v2.f64 	{%fd55, %fd56}, [%rd22+48];
	st.local.v2.f64 	[%rd2], {%fd55, %fd56};
	{ // callseq 148, 0
	.param .b64 param0;
	st.param.b64 	[param0], %rd24;
	.param .b64 param1;
	st.param.b64 	[param1], %rd25;
	.param .b32 retval0;
	call.uni (retval0), 
	vprintf, 
	(
	param0, 
	param1
	);
	ld.param.b32 	%r74, [retval0];
	} // callseq 148
	add.s32 	%r80, %r80, 4;
$L__BB5_10:
	setp.eq.s32 	%p8, %r10, 0;
	@%p8 bra 	$L__BB5_13;
	mul.wide.u32 	%rd26, %r80, 16;
	add.s64 	%rd31, %rd1, %rd26;
	neg.s32 	%r82, %r10;
	mov.u64 	%rd27, $str$9;
	add.u64 	%rd29, %SP, 0;
$L__BB5_12:
	.pragma "nounroll";
	ld.global.v2.f64 	{%fd57, %fd58}, [%rd31];
	st.local.v2.f64 	[%rd2], {%fd57, %fd58};
	cvta.global.u64 	%rd28, %rd27;
	{ // callseq 149, 0
	.param .b64 param0;
	st.param.b64 	[param0], %rd28;
	.param .b64 param1;
	st.param.b64 	[param1], %rd29;
	.param .b32 retval0;
	call.uni (retval0), 
	vprintf, 
	(
	param0, 
	param1
	);
	ld.param.b32 	%r76, [retval0];
	} // callseq 149
	add.s64 	%rd31, %rd31, 16;
	add.s32 	%r82, %r82, 1;
	setp.ne.s32 	%p9, %r82, 0;
	@%p9 bra 	$L__BB5_12;
$L__BB5_13:
	ret;

}


// ===== COMPILED SASS (sm_100) =====

	.target	sm_100

	.elftype	@"ET_EXEC"


//--------------------- .note.nv.tkinfo           --------------------------
	.section	.note.nv.tkinfo,"",@"SHT_NOTE"
	.sectionflags	@"SHF_NOTE_NV_TKINFO"
	.tkinfo
        /*0018*/ 	.word	0x00000002
        /*0030*/ 	.string	""
        /*0030*/ 	.string	"ptxas"
        /*0030*/ 	.string	"Cuda compilation tools, release 13.0, V13.0.88"
        /*0030*/ 	.string	"Build cuda_13.0.r13.0/compiler.36424714_0"
        /*0030*/ 	.string	"-arch sm_100 -m 64 "



//--------------------- .note.nv.cuinfo           --------------------------
	.section	.note.nv.cuinfo,"",@"SHT_NOTE"
	.sectionflags	@"SHF_NOTE_NV_CUINFO"
        /*0018*/ 	.short	0x0002
        /*001a*/ 	.short	0x0064
        /*001c*/ 	.short	0x0082
	.zero		2


//--------------------- .nv.info                  --------------------------
	.section	.nv.info,"",@"SHT_CUDA_INFO"
	.align	4


	//----- nvinfo : EIATTR_REGCOUNT
	.align		4
        /*0000*/ 	.byte	0x04, 0x2f
        /*0002*/ 	.short	(.L_54 - .L_53)
	.align		4
.L_53:
        /*0004*/ 	.word	index@(_ZN3cub18CUB_300001_SM_10006detail11EmptyKernelIvEEvv)
        /*0008*/ 	.word	0x00000004


	//----- nvinfo : EIATTR_FRAME_SIZE
	.align		4
.L_54:
        /*000c*/ 	.byte	0x04, 0x11
        /*000e*/ 	.short	(.L_56 - .L_55)
	.align		4
.L_55:
        /*0010*/ 	.word	index@(_ZN3cub18CUB_300001_SM_10006detail11EmptyKernelIvEEvv)
        /*0014*/ 	.word	0x00000000


	//----- nvinfo : EIATTR_REGCOUNT
	.align		4
.L_56:
        /*0018*/ 	.byte	0x04, 0x2f
        /*001a*/ 	.short	(.L_58 - .L_57)
	.align		4
.L_57:
        /*001c*/ 	.word	index@(_ZN7kernels12kernel_printIiEEvPKT_i)
        /*0020*/ 	.word	0x0000001e


	//----- nvinfo : EIATTR_FRAME_SIZE
	.align		4
.L_58:
        /*0024*/ 	.byte	0x04, 0x11
        /*0026*/ 	.short	(.L_60 - .L_59)
	.align		4
.L_59:
        /*0028*/ 	.word	index@(_ZN7kernels12kernel_printIiEEvPKT_i)
        /*002c*/ 	.word	0x00000008


	//----- nvinfo : EIATTR_REGCOUNT
	.align		4
.L_60:
        /*0030*/ 	.byte	0x04, 0x2f
        /*0032*/ 	.short	(.L_62 - .L_61)
	.align		4
.L_61:
        /*0034*/ 	.word	index@(_ZN7kernels12kernel_printIlEEvPKT_i)
        /*0038*/ 	.word	0x0000001e


	//----- nvinfo : EIATTR_FRAME_SIZE
	.align		4
.L_62:
        /*003c*/ 	.byte	0x04, 0x11
        /*003e*/ 	.short	(.L_64 - .L_63)
	.align		4
.L_63:
        /*0040*/ 	.word	index@(_ZN7kernels12kernel_printIlEEvPKT_i)
        /*0044*/ 	.word	0x00000008


	//----- nvinfo : EIATTR_REGCOUNT
	.align		4
.L_64:
        /*0048*/ 	.byte	0x04, 0x2f
        /*004a*/ 	.short	(.L_66 - .L_65)
	.align		4
.L_65:
        /*004c*/ 	.word	index@(_ZN7kernels12kernel_printImEEvPKT_i)
        /*0050*/ 	.word	0x0000001e


	//----- nvinfo : EIATTR_FRAME_SIZE
	.align		4
.L_66:
        /*0054*/ 	.byte	0x04, 0x11
        /*0056*/ 	.short	(.L_68 - .L_67)
	.align		4
.L_67:
        /*0058*/ 	.word	index@(_ZN7kernels12kernel_printImEEvPKT_i)
        /*005c*/ 	.word	0x00000008


	//----- nvinfo : EIATTR_REGCOUNT
	.align		4
.L_68:
        /*0060*/ 	.byte	0x04, 0x2f
        /*0062*/ 	.short	(.L_70 - .L_69)
	.align		4
.L_69:
        /*0064*/ 	.word	index@(_ZN7kernels12kernel_printIdEEvPKT_i)
        /*0068*/ 	.word	0x0000001e


	//----- nvinfo : EIATTR_FRAME_SIZE
	.align		4
.L_70:
        /*006c*/ 	.byte	0x04, 0x11
        /*006e*/ 	.short	(.L_72 - .L_71)
	.align		4
.L_71:
        /*0070*/ 	.word	index@(_ZN7kernels12kernel_printIdEEvPKT_i)
        /*0074*/ 	.word	0x00000008


	//----- nvinfo : EIATTR_REGCOUNT
	.align		4
.L_72:
        /*0078*/ 	.byte	0x04, 0x2f
        /*007a*/ 	.short	(.L_74 - .L_73)
	.align		4
.L_73:
        /*007c*/ 	.word	index@(_ZN7kernels12kernel_printIdEEvPKN6thrust24THRUST_300001_SM_1000_NS7complexIT_EEi)
        /*0080*/ 	.word	0x0000001e


	//----- nvinfo : EIATTR_FRAME_SIZE
	.align		4
.L_74:
        /*0084*/ 	.byte	0x04, 0x11
        /*0086*/ 	.short	(.L_76 - .L_75)
	.align		4
.L_75:
        /*0088*/ 	.word	index@(_ZN7kernels12kernel_printIdEEvPKN6thrust24THRUST_300001_SM_1000_NS7complexIT_EEi)
        /*008c*/ 	.word	0x00000010


	//----- nvinfo : EIATTR_MIN_STACK_SIZE
	.align		4
.L_76:
        /*0090*/ 	.byte	0x04, 0x12
        /*0092*/ 	.short	(.L_78 - .L_77)
	.align		4
.L_77:
        /*0094*/ 	.word	index@(_ZN7kernels12kernel_printIdEEvPKN6thrust24THRUST_300001_SM_1000_NS7complexIT_EEi)
        /*0098*/ 	.word	0x00000010


	//----- nvinfo : EIATTR_MIN_STACK_SIZE
	.align		4
.L_78:
        /*009c*/ 	.byte	0x04, 0x12
        /*009e*/ 	.short	(.L_80 - .L_79)
	.align		4
.L_79:
        /*00a0*/ 	.word	index@(_ZN7kernels12kernel_printIdEEvPKT_i)
        /*00a4*/ 	.word	0x00000008


	//----- nvinfo : EIATTR_MIN_STACK_SIZE
	.align		4
.L_80:
        /*00a8*/ 	.byte	0x04, 0x12
        /*00aa*/ 	.short	(.L_82 - .L_81)
	.align		4
.L_81:
        /*00ac*/ 	.word	index@(_ZN7kernels12kernel_printImEEvPKT_i)
        /*00b0*/ 	.word	0x00000008


	//----- nvinfo : EIATTR_MIN_STACK_SIZE
	.align		4
.L_82:
        /*00b4*/ 	.byte	0x04, 0x12
        /*00b6*/ 	.short	(.L_84 - .L_83)
	.align		4
.L_83:
        /*00b8*/ 	.word	index@(_ZN7kernels12kernel_printIlEEvPKT_i)
        /*00bc*/ 	.word	0x00000008


	//----- nvinfo : EIATTR_MIN_STACK_SIZE
	.align		4
.L_84:
        /*00c0*/ 	.byte	0x04, 0x12
        /*00c2*/ 	.short	(.L_86 - .L_85)
	.align		4
.L_85:
        /*00c4*/ 	.word	index@(_ZN7kernels12kernel_printIiEEvPKT_i)
        /*00c8*/ 	.word	0x00000008


	//----- nvinfo : EIATTR_MIN_STACK_SIZE
	.align		4
.L_86:
        /*00cc*/ 	.byte	0x04, 0x12
        /*00ce*/ 	.short	(.L_88 - .L_87)
	.align		4
.L_87:
        /*00d0*/ 	.word	index@(_ZN3cub18CUB_300001_SM_10006detail11EmptyKernelIvEEvv)
        /*00d4*/ 	.word	0x00000000
.L_88:


//--------------------- .nv.compat                --------------------------
	.section	.nv.compat,"",@"SHT_CUDA_COMPAT_INFO"
	.align	4
        /*0000*/ 	.byte	0x02, 0x09, 0x00, 0x00, 0x02, 0x02, 0x01, 0x00, 0x02, 0x05, 0x05, 0x00, 0x03, 0x07, 0x01, 0x01
        /*0010*/ 	.byte	0x02, 0x03, 0x00, 0x00, 0x02, 0x06, 0x01, 0x00, 0x04, 0x0b, 0x08, 0x00, 0x09, 0x00, 0x00, 0x00
        /*0020*/ 	.byte	0x00, 0x00, 0x00, 0x00


//--------------------- .nv.info._ZN7kernels12kernel_printIdEEvPKN6thrust24THRUST_300001_SM_1000_NS7complexIT_EEi --------------------------
	.section	.nv.info._ZN7kernels12kernel_printIdEEvPKN6thrust24THRUST_300001_SM_1000_NS7complexIT_EEi,"",@"SHT_CUDA_INFO"
	.sectionflags	@""
	.align	4


	//----- nvinfo : EIATTR_CUDA_API_VERSION
	.align		4
        /*0000*/ 	.byte	0x04, 0x37
        /*0002*/ 	.short	(.L_90 - .L_89)
.L_89:
        /*0004*/ 	.word	0x00000082


	//----- nvinfo : EIATTR_KPARAM_INFO
	.align		4
.L_90:
        /*0008*/ 	.byte	0x04, 0x17
        /*000a*/ 	.short	(.L_92 - .L_91)
.L_91:
        /*000c*/ 	.word	0x00000000
        /*0010*/ 	.short	0x0001
        /*0012*/ 	.short	0x0008
        /*0014*/ 	.byte	0x00, 0xf0, 0x11, 0x00


	//----- nvinfo : EIATTR_KPARAM_INFO
	.align		4
.L_92:
        /*0018*/ 	.byte	0x04, 0x17
        /*001a*/ 	.short	(.L_94 - .L_93)
.L_93:
        /*001c*/ 	.word	0x00000000
        /*0020*/ 	.short	0x0000
        /*0022*/ 	.short	0x0000
        /*0024*/ 	.byte	0x00, 0xf5, 0x21, 0x00


	//----- nvinfo : EIATTR_SPARSE_MMA_MASK
	.align		4
.L_94:
        /*0028*/ 	.byte	0x03, 0x50
        /*002a*/ 	.short	0x0000


	//----- nvinfo : EIATTR_MAXREG_COUNT
	.align		4
        /*002c*/ 	.byte	0x03, 0x1b
        /*002e*/ 	.short	0x00ff


	//----- nvinfo : EIATTR_EXTERNS
	.align		4
        /*0030*/ 	.byte	0x04, 0x0f
        /*0032*/ 	.short	(.L_96 - .L_95)


	//   ....[0]....
	.align		4
.L_95:
        /*0034*/ 	.word	index@(vprintf)


	//----- nvinfo : EIATTR_MERCURY_ISA_VERSION
	.align		4
.L_96:
        /*0038*/ 	.byte	0x03, 0x5f
        /*003a*/ 	.short	0x0101


	//----- nvinfo : EIATTR_VRC_CTA_INIT_COUNT
	.align		4
        /*003c*/ 	.byte	0x02, 0x4a
	.zero		1
	.zero		1


	//----- nvinfo : EIATTR_SYSCALL_OFFSETS
	.align		4
        /*0040*/ 	.byte	0x04, 0x46
        /*0042*/ 	.short	(.L_98 - .L_97)


	//   ....[0]....
.L_97:
        /*0044*/ 	.word	0x00000100


	//   ....[1]....
        /*0048*/ 	.word	0x00000300


	//   ....[2]....
        /*004c*/ 	.word	0x000003c0


	//   ....[3]....
        /*0050*/ 	.word	0x00000480


	//   ....[4]....
        /*0054*/ 	.word	0x00000540


	//   ....[5]....
        /*0058*/ 	.word	0x00000600


	//   ....[6]....
        /*005c*/ 	.word	0x000006c0


	//   ....[7]....
        /*0060*/ 	.word	0x00000780


	//   ....[8]....
        /*0064*/ 	.word	0x00000840


	//   ....[9]....
        /*0068*/ 	.word	0x00000900


	//   ....[10]....
        /*006c*/ 	.word	0x000009c0


	//   ....[11]....
        /*0070*/ 	.word	0x00000a80


	//   ....[12]....
        /*0074*/ 	.word	0x00000b40


	//   ....[13]....
        /*0078*/ 	.word	0x00000c00


	//   ....[14]....
        /*007c*/ 	.word	0x00000cc0


	//   ....[15]....
        /*0080*/ 	.word	0x00000d80


	//   ....[16]....
        /*0084*/ 	.word	0x00000e40


	//   ....[17]....
        /*0088*/ 	.word	0x00000fe0


	//   ....[18]....
        /*008c*/ 	.word	0x000010a0


	//   ....[19]....
        /*0090*/ 	.word	0x00001160


	//   ....[20]....
        /*0094*/ 	.word	0x00001220


	//   ....[21]....
        /*0098*/ 	.word	0x000012e0


	//   ....[22]....
        /*009c*/ 	.word	0x000013a0


	//   ....[23]....
        /*00a0*/ 	.word	0x00001460


	//   ....[24]....
        /*00a4*/ 	.word	0x00001520


	//   ....[25]....
        /*00a8*/ 	.word	0x00001680


	//   ....[26]....
        /*00ac*/ 	.word	0x00001740


	//   ....[27]....
        /*00b0*/ 	.word	0x00001800


	//   ....[28]....
        /*00b4*/ 	.word	0x000018c0


	//   ....[29]....
        /*00b8*/ 	.word	0x00001a40


	//----- nvinfo : EIATTR_EXIT_INSTR_OFFSETS
	.align		4
.L_98:
        /*00bc*/ 	.byte	0x04, 0x1c
        /*00be*/ 	.short	(.L_100 - .L_99)


	//   ....[0]....
.L_99:
        /*00c0*/ 	.word	0x00000130


	//   ....[1]....
        /*00c4*/ 	.word	0x00000eb0


	//   ....[2]....
        /*00c8*/ 	.word	0x00001550


	//   ....[3]....
        /*00cc*/ 	.word	0x000018f0


	//   ....[4]....
        /*00d0*/ 	.word	0x00001a90


	//----- nvinfo : EIATTR_CRS_STACK_SIZE
	.align		4
.L_100:
        /*00d4*/ 	.byte	0x04, 0x1e
        /*00d6*/ 	.short	(.L_102 - .L_101)
.L_101:
        /*00d8*/ 	.word	0x00000000


	//----- nvinfo : EIATTR_CBANK_PARAM_SIZE
	.align		4
.L_102:
        /*00dc*/ 	.byte	0x03, 0x19
        /*00de*/ 	.short	0x000c


	//----- nvinfo : EIATTR_PARAM_CBANK
	.align		4
        /*00e0*/ 	.byte	0x04, 0x0a
        /*00e2*/ 	.short	(.L_104 - .L_103)
	.align		4
.L_103:
        /*00e4*/ 	.word	index@(.nv.constant0._ZN7kernels12kernel_printIdEEvPKN6thrust24THRUST_300001_SM_1000_NS7complexIT_EEi)
        /*00e8*/ 	.short	0x0380
        /*00ea*/ 	.short	0x000c


	//----- nvinfo : EIATTR_SW_WAR
	.align		4
.L_104:
        /*00ec*/ 	.byte	0x04, 0x36
        /*00ee*/ 	.short	(.L_106 - .L_105)
.L_105:
        /*00f0*/ 	.word	0x00000008
.L_106:


//--------------------- .nv.info._ZN7kernels12kernel_printIdEEvPKT_i --------------------------
	.section	.nv.info._ZN7kernels12kernel_printIdEEvPKT_i,"",@"SHT_CUDA_INFO"
	.sectionflags	@""
	.align	4


	//----- nvinfo : EIATTR_CUDA_API_VERSION
	.align		4
        /*0000*/ 	.byte	0x04, 0x37
        /*0002*/ 	.short	(.L_108 - .L_107)
.L_107:
        /*0004*/ 	.word	0x00000082


	//----- nvinfo : EIATTR_KPARAM_INFO
	.align		4
.L_108:
        /*0008*/ 	.byte	0x04, 0x17
        /*000a*/ 	.short	(.L_110 - .L_109)
.L_109:
        /*000c*/ 	.word	0x00000000
        /*0010*/ 	.short	0x0001
        /*0012*/ 	.short	0x0008
        /*0014*/ 	.byte	0x00, 0xf0, 0x11, 0x00


	//----- nvinfo : EIATTR_KPARAM_INFO
	.align		4
.L_110:
        /*0018*/ 	.byte	0x04, 0x17
        /*001a*/ 	.short	(.L_112 - .L_111)
.L_111:
        /*001c*/ 	.word	0x00000000
        /*0020*/ 	.short	0x0000
        /*0022*/ 	.short	0x0000
        /*0024*/ 	.byte	0x00, 0xf5, 0x21, 0x00


	//----- nvinfo : EIATTR_SPARSE_MMA_MASK
	.align		4
.L_112:
        /*0028*/ 	.byte	0x03, 0x50
        /*002a*/ 	.short	0x0000


	//----- nvinfo : EIATTR_MAXREG_COUNT
	.align		4
        /*002c*/ 	.byte	0x03, 0x1b
        /*002e*/ 	.short	0x00ff


	//----- nvinfo : EIATTR_EXTERNS
	.align		4
        /*0030*/ 	.byte	0x04, 0x0f
        /*0032*/ 	.short	(.L_114 - .L_113)


	//   ....[0]....
	.align		4
.L_113:
        /*0034*/ 	.word	index@(vprintf)


	//----- nvinfo : EIATTR_MERCURY_ISA_VERSION
	.align		4
.L_114:
        /*0038*/ 	.byte	0x03, 0x5f
        /*003a*/ 	.short	0x0101


	//----- nvinfo : EIATTR_VRC_CTA_INIT_COUNT
	.align		4
        /*003c*/ 	.byte	0x02, 0x4a
	.zero		1
	.zero		1


	//----- nvinfo : EIATTR_SYSCALL_OFFSETS
	.align		4
        /*0040*/ 	.byte	0x04, 0x46
        /*0042*/ 	.short	(.L_116 - .L_115)


	//   ....[0]....
.L_115:
        /*0044*/ 	.word	0x00000100


	//   ....[1]....
        /*0048*/ 	.word	0x00000300


	//   ....[2]....
        /*004c*/ 	.word	0x000003c0


	//   ....[3]....
        /*0050*/ 	.word	0x00000480


	//   ....[4]....
        /*0054*/ 	.word	0x00000540


	//   ....[5]....
        /*0058*/ 	.word	0x00000600


	//   ....[6]....
        /*005c*/ 	.word	0x000006c0


	//   ....[7]....
        /*0060*/ 	.word	0x00000780


	//   ....[8]....
        /*0064*/ 	.word	0x00000840


	//   ....[9]....
        /*0068*/ 	.word	0x00000900


	//   ....[10]....
        /*006c*/ 	.word	0x000009c0


	//   ....[11]....
        /*0070*/ 	.word	0x00000a80


	//   ....[12]....
        /*0074*/ 	.word	0x00000b40


	//   ....[13]....
        /*0078*/ 	.word	0x00000c00


	//   ....[14]....
        /*007c*/ 	.word	0x00000cc0


	//   ....[15]....
        /*0080*/ 	.word	0x00000d80


	//   ....[16]....
        /*0084*/ 	.word	0x00000e40


	//   ....[17]....
        /*0088*/ 	.word	0x00000fe0


	//   ....[18]....
        /*008c*/ 	.word	0x000010a0


	//   ....[19]....
        /*0090*/ 	.word	0x00001160


	//   ....[20]....
        /*0094*/ 	.word	0x00001220


	//   ....[21]....
        /*0098*/ 	.word	0x000012e0


	//   ....[22]....
        /*009c*/ 	.word	0x000013a0


	//   ....[23]....
        /*00a0*/ 	.word	0x00001460


	//   ....[24]....
        /*00a4*/ 	.word	0x00001520


	//   ....[25]....
        /*00a8*/ 	.word	0x00001680


	//   ....[26]....
        /*00ac*/ 	.word	0x00001740


	//   ....[27]....
        /*00b0*/ 	.word	0x00001800


	//   ....[28]....
        /*00b4*/ 	.word	0x000018c0


	//   ....[29]....
        /*00b8*/ 	.word	0x00001a20


	//----- nvinfo : EIATTR_EXIT_INSTR_OFFSETS
	.align		4
.L_116:
        /*00bc*/ 	.byte	0x04, 0x1c
        /*00be*/ 	.short	(.L_118 - .L_117)


	//   ....[0]....
.L_117:
        /*00c0*/ 	.word	0x00000130


	//   ....[1]....
        /*00c4*/ 	.word	0x00000eb0


	//   ....[2]....
        /*00c8*/ 	.word	0x00001550


	//   ....[3]....
        /*00cc*/ 	.word	0x000018f0


	//   ....[4]....
        /*00d0*/ 	.word	0x00001a70


	//----- nvinfo : EIATTR_CRS_STACK_SIZE
	.align		4
.L_118:
        /*00d4*/ 	.byte	0x04, 0x1e
        /*00d6*/ 	.short	(.L_120 - .L_119)
.L_119:
        /*00d8*/ 	.word	0x00000000


	//----- nvinfo : EIATTR_CBANK_PARAM_SIZE
	.align		4
.L_120:
        /*00dc*/ 	.byte	0x03, 0x19
        /*00de*/ 	.short	0x000c


	//----- nvinfo : EIATTR_PARAM_CBANK
	.align		4
        /*00e0*/ 	.byte	0x04, 0x0a
        /*00e2*/ 	.short	(.L_122 - .L_121)
	.align		4
.L_121:
        /*00e4*/ 	.word	index@(.nv.constant0._ZN7kernels12kernel_printIdEEvPKT_i)
        /*00e8*/ 	.short	0x0380
        /*00ea*/ 	.short	0x000c


	//----- nvinfo : EIATTR_SW_WAR
	.align		4
.L_122:
        /*00ec*/ 	.byte	0x04, 0x36
        /*00ee*/ 	.short	(.L_124 - .L_123)
.L_123:
        /*00f0*/ 	.word	0x00000008
.L_124:


//--------------------- .nv.info._ZN7kernels12kernel_printImEEvPKT_i --------------------------
	.section	.nv.info._ZN7kernels12kernel_printImEEvPKT_i,"",@"SHT_CUDA_INFO"
	.sectionflags	@""
	.align	4


	//----- nvinfo : EIATTR_CUDA_API_VERSION
	.align		4
        /*0000*/ 	.byte	0x04, 0x37
        /*0002*/ 	.short	(.L_126 - .L_125)
.L_125:
        /*0004*/ 	.word	0x00000082


	//----- nvinfo : EIATTR_KPARAM_INFO
	.align		4
.L_126:
        /*0008*/ 	.byte	0x04, 0x17
        /*000a*/ 	.short	(.L_128 - .L_127)
.L_127:
        /*000c*/ 	.word	0x00000000
        /*0010*/ 	.short	0x0001
        /*0012*/ 	.short	0x0008
        /*0014*/ 	.byte	0x00, 0xf0, 0x11, 0x00


	//----- nvinfo : EIATTR_KPARAM_INFO
	.align		4
.L_128:
        /*0018*/ 	.byte	0x04, 0x17
        /*001a*/ 	.short	(.L_130 - .L_129)
.L_129:
        /*001c*/ 	.word	0x00000000
        /*0020*/ 	.short	0x0000
        /*0022*/ 	.short	0x0000
        /*0024*/ 	.byte	0x00, 0xf5, 0x21, 0x00


	//----- nvinfo : EIATTR_SPARSE_MMA_MASK
	.align		4
.L_130:
        /*0028*/ 	.byte	0x03, 0x50
        /*002a*/ 	.short	0x0000


	//----- nvinfo : EIATTR_MAXREG_COUNT
	.align		4
        /*002c*/ 	.byte	0x03, 0x1b
        /*002e*/ 	.short	0x00ff


	//----- nvinfo : EIATTR_EXTERNS
	.align		4
        /*0030*/ 	.byte	0x04, 0x0f
        /*0032*/ 	.short	(.L_132 - .L_131)


	//   ....[0]....
	.align		4
.L_131:
        /*0034*/ 	.word	index@(vprintf)


	//----- nvinfo : EIATTR_MERCURY_ISA_VERSION
	.align		4
.L_132:
        /*0038*/ 	.byte	0x03, 0x5f
        /*003a*/ 	.short	0x0101


	//----- nvinfo : EIATTR_VRC_CTA_INIT_COUNT
	.align		4
        /*003c*/ 	.byte	0x02, 0x4a
	.zero		1
	.zero		1


	//----- nvinfo : EIATTR_SYSCALL_OFFSETS
	.align		4
        /*0040*/ 	.byte	0x04, 0x46
        /*0042*/ 	.short	(.L_134 - .L_133)


	//   ....[0]....
.L_133:
        /*0044*/ 	.word	0x00000100


	//   ....[1]....
        /*0048*/ 	.word	0x00000300


	//   ....[2]....
        /*004c*/ 	.word	0x000003c0


	//   ....[3]....
        /*0050*/ 	.word	0x00000480


	//   ....[4]....
        /*0054*/ 	.word	0x00000540


	//   ....[5]....
        /*0058*/ 	.word	0x00000600


	//   ....[6]....
        /*005c*/ 	.word	0x000006c0


	//   ....[7]....
        /*0060*/ 	.word	0x00000780


	//   ....[8]....
        /*0064*/ 	.word	0x00000840


	//   ....[9]....
        /*0068*/ 	.word	0x00000900


	//   ....[10]....
        /*006c*/ 	.word	0x000009c0


	//   ....[11]....
        /*0070*/ 	.word	0x00000a80


	//   ....[12]....
        /*0074*/ 	.word	0x00000b40


	//   ....[13]....
        /*0078*/ 	.word	0x00000c00


	//   ....[14]....
        /*007c*/ 	.word	0x00000cc0


	//   ....[15]....
        /*0080*/ 	.word	0x00000d80


	//   ....[16]....
        /*0084*/ 	.word	0x00000e40


	//   ....[17]....
        /*0088*/ 	.word	0x00000fe0


	//   ....[18]....
        /*008c*/ 	.word	0x000010a0


	//   ....[19]....
        /*0090*/ 	.word	0x00001160


	//   ....[20]....
        /*0094*/ 	.word	0x00001220


	//   ....[21]....
        /*0098*/ 	.word	0x000012e0


	//   ....[22]....
        /*009c*/ 	.word	0x000013a0


	//   ....[23]....
        /*00a0*/ 	.word	0x00001460


	//   ....[24]....
        /*00a4*/ 	.word	0x00001520


	//   ....[25]....
        /*00a8*/ 	.word	0x00001680


	//   ....[26]....
        /*00ac*/ 	.word	0x00001740


	//   ....[27]....
        /*00b0*/ 	.word	0x00001800


	//   ....[28]....
        /*00b4*/ 	.word	0x000018c0


	//   ....[29]....
        /*00b8*/ 	.word	0x00001a20


	//----- nvinfo : EIATTR_EXIT_INSTR_OFFSETS
	.align		4
.L_134:
        /*00bc*/ 	.byte	0x04, 0x1c
        /*00be*/ 	.short	(.L_136 - .L_135)


	//   ....[0]....
.L_135:
        /*00c0*/ 	.word	0x00000130


	//   ....[1]....
        /*00c4*/ 	.word	0x00000eb0


	//   ....[2]....
        /*00c8*/ 	.word	0x00001550


	//   ....[3]....
        /*00cc*/ 	.word	0x000018f0


	//   ....[4]....
        /*00d0*/ 	.word	0x00001a70


	//----- nvinfo : EIATTR_CRS_STACK_SIZE
	.align		4
.L_136:
        /*00d4*/ 	.byte	0x04, 0x1e
        /*00d6*/ 	.short	(.L_138 - .L_137)
.L_137:
        /*00d8*/ 	.word	0x00000000


	//----- nvinfo : EIATTR_CBANK_PARAM_SIZE
	.align		4
.L_138:
        /*00dc*/ 	.byte	0x03, 0x19
        /*00de*/ 	.short	0x000c


	//----- nvinfo : EIATTR_PARAM_CBANK
	.align		4
        /*00e0*/ 	.byte	0x04, 0x0a
        /*00e2*/ 	.short	(.L_140 - .L_139)
	.align		4
.L_139:
        /*00e4*/ 	.word	index@(.nv.constant0._ZN7kernels12kernel_printImEEvPKT_i)
        /*00e8*/ 	.short	0x0380
        /*00ea*/ 	.short	0x000c


	//----- nvinfo : EIATTR_SW_WAR
	.align		4
.L_140:
        /*00ec*/ 	.byte	0x04, 0x36
        /*00ee*/ 	.short	(.L_142 - .L_141)
.L_141:
        /*00f0*/ 	.word	0x00000008
.L_142:


//--------------------- .nv.info._ZN7kernels12kernel_printIlEEvPKT_i --------------------------
	.section	.nv.info._ZN7kernels12kernel_printIlEEvPKT_i,"",@"SHT_CUDA_INFO"
	.sectionflags	@""
	.align	4


	//----- nvinfo : EIATTR_CUDA_API_VERSION
	.align		4
        /*0000*/ 	.byte	0x04, 0x37
        /*0002*/ 	.short	(.L_144 - .L_143)
.L_143:
        /*0004*/ 	.word	0x00000082


	//----- nvinfo : EIATTR_KPARAM_INFO
	.align		4
.L_144:
        /*0008*/ 	.byte	0x04, 0x17
        /*000a*/ 	.short	(.L_146 - .L_145)
.L_145:
        /*000c*/ 	.word	0x00000000
        /*0010*/ 	.short	0x0001
        /*0012*/ 	.short	0x0008
        /*0014*/ 	.byte	0x00, 0xf0, 0x11, 0x00


	//----- nvinfo : EIATTR_KPARAM_INFO
	.align		4
.L_146:
        /*0018*/ 	.byte	0x04, 0x17
        /*001a*/ 	.short	(.L_148 - .L_147)
.L_147:
        /*001c*/ 	.word	0x00000000
        /*0020*/ 	.short	0x0000
        /*0022*/ 	.short	0x0000
        /*0024*/ 	.byte	0x00, 0xf5, 0x21, 0x00


	//----- nvinfo : EIATTR_SPARSE_MMA_MASK
	.align		4
.L_148:
        /*0028*/ 	.byte	0x03, 0x50
        /*002a*/ 	.short	0x0000


	//----- nvinfo : EIATTR_MAXREG_COUNT
	.align		4
        /*002c*/ 	.byte	0x03, 0x1b
        /*002e*/ 	.short	0x00ff


	//----- nvinfo : EIATTR_EXTERNS
	.align		4
        /*0030*/ 	.byte	0x04, 0x0f
        /*0032*/ 	.short	(.L_150 - .L_149)


	//   ....[0]....
	.align		4
.L_149:
        /*0034*/ 	.word	index@(vprintf)


	//----- nvinfo : EIATTR_MERCURY_ISA_VERSION
	.align		4
.L_150:
        /*0038*/ 	.byte	0x03, 0x5f
        /*003a*/ 	.short	0x0101


	//----- nvinfo : EIATTR_VRC_CTA_INIT_COUNT
	.align		4
        /*003c*/ 	.byte	0x02, 0x4a
	.zero		1
	.zero		1


	//----- nvinfo : EIATTR_SYSCALL_OFFSETS
	.align		4
        /*0040*/ 	.byte	0x04, 0x46
        /*0042*/ 	.short	(.L_152 - .L_151)


	//   ....[0]....
.L_151:
        /*0044*/ 	.word	0x00000100


	//   ....[1]....
        /*0048*/ 	.word	0x00000300


	//   ....[2]....
        /*004c*/ 	.word	0x000003c0


	//   ....[3]....
        /*0050*/ 	.word	0x00000480


	//   ....[4]....
        /*0054*/ 	.word	0x00000540


	//   ....[5]....
        /*0058*/ 	.word	0x00000600


	//   ....[6]....
        /*005c*/ 	.word	0x000006c0


	//   ....[7]....
        /*0060*/ 	.word	0x00000780


	//   ....[8]....
        /*0064*/ 	.word	0x00000840


	//   ....[9]....
        /*0068*/ 	.word	0x00000900


	//   ....[10]....
        /*006c*/ 	.word	0x000009c0


	//   ....[11]....
        /*0070*/ 	.word	0x00000a80


	//   ....[12]....
        /*0074*/ 	.word	0x00000b40


	//   ....[13]....
        /*0078*/ 	.word	0x00000c00


	//   ....[14]....
        /*007c*/ 	.word	0x00000cc0


	//   ....[15]....
        /*0080*/ 	.word	0x00000d80


	//   ....[16]....
        /*0084*/ 	.word	0x00000e40


	//   ....[17]....
        /*0088*/ 	.word	0x00000fe0


	//   ....[18]....
        /*008c*/ 	.word	0x000010a0


	//   ....[19]....
        /*0090*/ 	.word	0x00001160


	//   ....[20]....
        /*0094*/ 	.word	0x00001220


	//   ....[21]....
        /*0098*/ 	.word	0x000012e0


	//   ....[22]....
        /*009c*/ 	.word	0x000013a0


	//   ....[23]....
        /*00a0*/ 	.word	0x00001460


	//   ....[24]....
        /*00a4*/ 	.word	0x00001520


	//   ....[25]....
        /*00a8*/ 	.word	0x00001680


	//   ....[26]....
        /*00ac*/ 	.word	0x00001740


	//   ....[27]....
        /*00b0*/ 	.word	0x00001800


	//   ....[28]....
        /*00b4*/ 	.word	0x000018c0


	//   ....[29]....
        /*00b8*/ 	.word	0x00001a20


	//----- nvinfo : EIATTR_EXIT_INSTR_OFFSETS
	.align		4
.L_152:
        /*00bc*/ 	.byte	0x04, 0x1c
        /*00be*/ 	.short	(.L_154 - .L_153)


	//   ....[0]....
.L_153:
        /*00c0*/ 	.word	0x00000130


	//   ....[1]....
        /*00c4*/ 	.word	0x00000eb0


	//   ....[2]....
        /*00c8*/ 	.word	0x00001550


	//   ....[3]....
        /*00cc*/ 	.word	0x000018f0


	//   ....[4]....
        /*00d0*/ 	.word	0x00001a70


	//----- nvinfo : EIATTR_CRS_STACK_SIZE
	.align		4
.L_154:
        /*00d4*/ 	.byte	0x04, 0x1e
        /*00d6*/ 	.short	(.L_156 - .L_155)
.L_155:
        /*00d8*/ 	.word	0x00000000


	//----- nvinfo : EIATTR_CBANK_PARAM_SIZE
	.align		4
.L_156:
        /*00dc*/ 	.byte	0x03, 0x19
        /*00de*/ 	.short	0x000c


	//----- nvinfo : EIATTR_PARAM_CBANK
	.align		4
        /*00e0*/ 	.byte	0x04, 0x0a
        /*00e2*/ 	.short	(.L_158 - .L_157)
	.align		4
.L_157:
        /*00e4*/ 	.word	index@(.nv.constant0._ZN7kernels12kernel_printIlEEvPKT_i)
        /*00e8*/ 	.short	0x0380
        /*00ea*/ 	.short	0x000c


	//----- nvinfo : EIATTR_SW_WAR
	.align		4
.L_158:
        /*00ec*/ 	.byte	0x04, 0x36
        /*00ee*/ 	.short	(.L_160 - .L_159)
.L_159:
        /*00f0*/ 	.word	0x00000008
.L_160:


//--------------------- .nv.info._ZN7kernels12kernel_printIiEEvPKT_i --------------------------
	.section	.nv.info._ZN7kernels12kernel_printIiEEvPKT_i,"",@"SHT_CUDA_INFO"
	.sectionflags	@""
	.align	4


	//----- nvinfo : EIATTR_CUDA_API_VERSION
	.align		4
        /*0000*/ 	.byte	0x04, 0x37
        /*0002*/ 	.short	(.L_162 - .L_161)
.L_161:
        /*0004*/ 	.word	0x00000082


	//----- nvinfo : EIATTR_KPARAM_INFO
	.align		4
.L_162:
        /*0008*/ 	.byte	0x04, 0x17
        /*000a*/ 	.short	(.L_164 - .L_163)
.L_163:
        /*000c*/ 	.word	0x00000000
        /*0010*/ 	.short	0x0001
        /*0012*/ 	.short	0x0008
        /*0014*/ 	.byte	0x00, 0xf0, 0x11, 0x00


	//----- nvinfo : EIATTR_KPARAM_INFO
	.align		4
.L_164:
        /*0018*/ 	.byte	0x04, 0x17
        /*001a*/ 	.short	(.L_166 - .L_165)
.L_165:
        /*001c*/ 	.word	0x00000000
        /*0020*/ 	.short	0x0000
        /*0022*/ 	.short	0x0000
        /*0024*/ 	.byte	0x00, 0xf5, 0x21, 0x00


	//----- nvinfo : EIATTR_SPARSE_MMA_MASK
	.align		4
.L_166:
        /*0028*/ 	.byte	0x03, 0x50
        /*002a*/ 	.short	0x0000


	//----- nvinfo : EIATTR_MAXREG_COUNT
	.align		4
        /*002c*/ 	.byte	0x03, 0x1b
        /*002e*/ 	.short	0x00ff


	//----- nvinfo : EIATTR_EXTERNS
	.align		4
        /*0030*/ 	.byte	0x04, 0x0f
        /*0032*/ 	.short	(.L_168 - .L_167)


	//   ....[0]....
	.align		4
.L_167:
        /*0034*/ 	.word	index@(vprintf)


	//----- nvinfo : EIATTR_MERCURY_ISA_VERSION
	.align		4
.L_168:
        /*0038*/ 	.byte	0x03, 0x5f
        /*003a*/ 	.short	0x0101


	//----- nvinfo : EIATTR_VRC_CTA_INIT_COUNT
	.align		4
        /*003c*/ 	.byte	0x02, 0x4a
	.zero		1
	.zero		1


	//----- nvinfo : EIATTR_SYSCALL_OFFSETS
	.align		4
        /*0040*/ 	.byte	0x04, 0x46
        /*0042*/ 	.short	(.L_170 - .L_169)


	//   ....[0]....
.L_169:
        /*0044*/ 	.word	0x00000100


	//   ....[1]....
        /*0048*/ 	.word	0x00000300


	//   ....[2]....
        /*004c*/ 	.word	0x000003c0


	//   ....[3]....
        /*0050*/ 	.word	0x00000480


	//   ....[4]....
        /*0054*/ 	.word	0x00000540


	//   ....[5]....
        /*0058*/ 	.word	0x00000600


	//   ....[6]....
        /*005c*/ 	.word	0x000006c0


	//   ....[7]....
        /*0060*/ 	.word	0x00000780


	//   ....[8]....
        /*0064*/ 	.word	0x00000840


	//   ....[9]....
        /*0068*/ 	.word	0x00000900


	//   ....[10]....
        /*006c*/ 	.word	0x000009c0


	//   ....[11]....
        /*0070*/ 	.word	0x00000a80


	//   ....[12]....
        /*0074*/ 	.word	0x00000b40


	//   ....[13]....
        /*0078*/ 	.word	0x00000c00


	//   ....[14]....
        /*007c*/ 	.word	0x00000cc0


	//   ....[15]....
        /*0080*/ 	.word	0x00000d80


	//   ....[16]....
        /*0084*/ 	.word	0x00000e40


	//   ....[17]....
        /*0088*/ 	.word	0x00000fe0


	//   ....[18]....
        /*008c*/ 	.word	0x000010a0


	//   ....[19]....
        /*0090*/ 	.word	0x00001160


	//   ....[20]....
        /*0094*/ 	.word	0x00001220


	//   ....[21]....
        /*0098*/ 	.word	0x000012e0


	//   ....[22]....
        /*009c*/ 	.word	0x000013a0


	//   ....[23]....
        /*00a0*/ 	.word	0x00001460


	//   ....[24]....
        /*00a4*/ 	.word	0x00001520


	//   ....[25]....
        /*00a8*/ 	.word	0x00001680


	//   ....[26]....
        /*00ac*/ 	.word	0x00001740


	//   ....[27]....
        /*00b0*/ 	.word	0x00001800


	//   ....[28]....
        /*00b4*/ 	.word	0x000018c0


	//   ....[29]....
        /*00b8*/ 	.word	0x00001a20


	//----- nvinfo : EIATTR_EXIT_INSTR_OFFSETS
	.align		4
.L_170:
        /*00bc*/ 	.byte	0x04, 0x1c
        /*00be*/ 	.short	(.L_172 - .L_171)


	//   ....[0]....
.L_171:
        /*00c0*/ 	.word	0x00000130


	//   ....[1]....
        /*00c4*/ 	.word	0x00000eb0


	//   ....[2]....
        /*00c8*/ 	.word	0x00001550


	//   ....[3]....
        /*00cc*/ 	.word	0x000018f0


	//   ....[4]....
        /*00d0*/ 	.word	0x00001a70


	//----- nvinfo : EIATTR_CRS_STACK_SIZE
	.align		4
.L_172:
        /*00d4*/ 	.byte	0x04, 0x1e
        /*00d6*/ 	.short	(.L_174 - .L_173)
.L_173:
        /*00d8*/ 	.word	0x00000000


	//----- nvinfo : EIATTR_CBANK_PARAM_SIZE
	.align		4
.L_174:
        /*00dc*/ 	.byte	0x03, 0x19
        /*00de*/ 	.short	0x000c


	//----- nvinfo : EIATTR_PARAM_CBANK
	.align		4
        /*00e0*/ 	.byte	0x04, 0x0a
        /*00e2*/ 	.short	(.L_176 - .L_175)
	.align		4
.L_175:
        /*00e4*/ 	.word	index@(.nv.constant0._ZN7kernels12kernel_printIiEEvPKT_i)
        /*00e8*/ 	.short	0x0380
        /*00ea*/ 	.short	0x000c


	//----- nvinfo : EIATTR_SW_WAR
	.align		4
.L_176:
        /*00ec*/ 	.byte	0x04, 0x36
        /*00ee*/ 	.short	(.L_178 - .L_177)
.L_177:
        /*00f0*/ 	.word	0x00000008
.L_178:


//--------------------- .nv.info._ZN3cub18CUB_300001_SM_10006detail11EmptyKernelIvEEvv --------------------------
	.section	.nv.info._ZN3cub18CUB_300001_SM_10006detail11EmptyKernelIvEEvv,"",@"SHT_CUDA_INFO"
	.sectionflags	@""
	.align	4


	//----- nvinfo : EIATTR_CUDA_API_VERSION
	.align		4
        /*0000*/ 	.byte	0x04, 0x37
        /*0002*/ 	.short	(.L_180 - .L_179)
.L_179:
        /*0004*/ 	.word	0x00000082


	//----- nvinfo : EIATTR_SPARSE_MMA_MASK
	.align		4
.L_180:
        /*0008*/ 	.byte	0x03, 0x50
        /*000a*/ 	.short	0x0000


	//----- nvinfo : EIATTR_MAXREG_COUNT
	.align		4
        /*000c*/ 	.byte	0x03, 0x1b
        /*000e*/ 	.short	0x00ff


	//----- nvinfo : EIATTR_MERCURY_ISA_VERSION
	.align		4
        /*0010*/ 	.byte	0x03, 0x5f
        /*0012*/ 	.short	0x0101


	//----- nvinfo : EIATTR_VRC_CTA_INIT_COUNT
	.align		4
        /*0014*/ 	.byte	0x02, 0x4a
	.zero		1
	.zero		1


	//----- nvinfo : EIATTR_EXIT_INSTR_OFFSETS
	.align		4
        /*0018*/ 	.byte	0x04, 0x1c
        /*001a*/ 	.short	(.L_182 - .L_181)


	//   ....[0]....
.L_181:
        /*001c*/ 	.word	0x00000010


	//----- nvinfo : EIATTR_SW_WAR
	.align		4
.L_182:
        /*0020*/ 	.byte	0x04, 0x36
        /*0022*/ 	.short	(.L_184 - .L_183)
.L_183:
        /*0024*/ 	.word	0x00000008
.L_184:


//--------------------- .nv.callgraph             --------------------------
	.section	.nv.callgraph,"",@"SHT_CUDA_CALLGRAPH"
	.align	4
	.sectionentsize	8
	.align		4
        /*0000*/ 	.word	0x00000000
	.align		4
        /*0004*/ 	.word	0xffffffff
	.align		4
        /*0008*/ 	.word	index@(_ZN7kernels12kernel_printIdEEvPKN6thrust24THRUST_300001_SM_1000_NS7complexIT_EEi)
	.align		4
        /*000c*/ 	.word	index@(vprintf)
	.align		4
        /*0010*/ 	.word	index@(_ZN7kernels12kernel_printIdEEvPKT_i)
	.align		4
        /*0014*/ 	.word	index@(vprintf)
	.align		4
        /*0018*/ 	.word	index@(_ZN7kernels12kernel_printImEEvPKT_i)
	.align		4
        /*001c*/ 	.word	index@(vprintf)
	.align		4
        /*0020*/ 	.word	index@(_ZN7kernels12kernel_printIlEEvPKT_i)
	.align		4
        /*0024*/ 	.word	index@(vprintf)
	.align		4
        /*0028*/ 	.word	index@(_ZN7kernels12kernel_printIiEEvPKT_i)
	.align		4
        /*002c*/ 	.word	index@(vprintf)
	.align		4
        /*0030*/ 	.word	0x00000000
	.align		4
        /*0034*/ 	.word	0xfffffffe
	.align		4
        /*0038*/ 	.word	0x00000000
	.align		4
        /*003c*/ 	.word	0xfffffffd
	.align		4
        /*0040*/ 	.word	0x00000000
	.align		4
        /*0044*/ 	.word	0xfffffffc


//--------------------- .nv.constant4             --------------------------
	.section	.nv.constant4,"a",@progbits
	.align	8
	.align		8
.nv.constant4:
        /*0000*/ 	.dword	vprintf
	.align		8
        /*0008*/ 	.dword	_ZN34_INTERNAL_f81faea0_4_k_cu_762f9b984cuda3std3__45__cpo5beginE
	.align		8
        /*0010*/ 	.dword	_ZN34_INTERNAL_f81faea0_4_k_cu_762f9b984cuda3std3__45__cpo3endE
	.align		8
        /*0018*/ 	.dword	_ZN34_INTERNAL_f81faea0_4_k_cu_762f9b984cuda3std3__45__cpo6cbeginE
	.align		8
        /*0020*/ 	.dword	_ZN34_INTERNAL_f81faea0_4_k_cu_762f9b984cuda3std3__45__cpo4cendE
	.align		8
        /*0028*/ 	.dword	_ZN34_INTERNAL_f81faea0_4_k_cu_762f9b984cuda3std3__45__cpo6rbeginE
	.align		8
        /*0030*/ 	.dword	_ZN34_INTERNAL_f81faea0_4_k_cu_762f9b984cuda3std3__45__cpo4rendE
	.align		8
        /*0038*/ 	.dword	_ZN34_INTERNAL_f81faea0_4_k_cu_762f9b984cuda3std3__45__cpo7crbeginE
	.align		8
        /*0040*/ 	.dword	_ZN34_INTERNAL_f81faea0_4_k_cu_762f9b984cuda3std3__45__cpo5crendE
	.align		8
        /*0048*/ 	.dword	_ZN34_INTERNAL_f81faea0_4_k_cu_762f9b984cuda3std3__436_GLOBAL__N__f81faea0_4_k_cu_762f9b986ignoreE
	.align		8
        /*0050*/ 	.dword	_ZN34_INTERNAL_f81faea0_4_k_cu_762f9b984cuda3std3__419piecewise_constructE
	.align		8
        /*0058*/ 	.dword	_ZN34_INTERNAL_f81faea0_4_k_cu_762f9b984cuda3std3__48in_placeE
	.align		8
        /*0060*/ 	.dword	_ZN34_INTERNAL_f81faea0_4_k_cu_762f9b984cuda3std3__420unreachable_sentinelE
	.align		8
        /*0068*/ 	.dword	_ZN34_INTERNAL_f81faea0_4_k_cu_762f9b984cuda3std3__47nulloptE
	.align		8
        /*0070*/ 	.dword	_ZN34_INTERNAL_f81faea0_4_k_cu_762f9b984cuda3std3__48unexpectE
	.align		8
        /*0078*/ 	.dword	_ZN34_INTERNAL_f81faea0_4_k_cu_762f9b984cuda3std6ranges3__45__cpo4swapE
	.align		8
        /*0080*/ 	.dword	_ZN34_INTERNAL_f81faea0_4_k_cu_762f9b984cuda3std6ranges3__45__cpo9iter_moveE
	.align		8
        /*0088*/ 	.dword	_ZN34_INTERNAL_f81faea0_4_k_cu_762f9b984cuda3std6ranges3__45__cpo5beginE
	.align		8
        /*0090*/ 	.dword	_ZN34_INTERNAL_f81faea0_4_k_cu_762f9b984cuda3std6ranges3__45__cpo3endE
	.align		8
        /*0098*/ 	.dword	_ZN34_INTERNAL_f81faea0_4_k_cu_762f9b984cuda3std6ranges3__45__cpo6cbeginE
	.align		8
        /*00a0*/ 	.dword	_ZN34_INTERNAL_f81faea0_4_k_cu_762f9b984cuda3std6ranges3__45__cpo4cendE
	.align		8
        /*00a8*/ 	.dword	_ZN34_INTERNAL_f81faea0_4_k_cu_762f9b984cuda3std6ranges3__45__cpo7advanceE
	.align		8
        /*00b0*/ 	.dword	_ZN34_INTERNAL_f81faea0_4_k_cu_762f9b984cuda3std6ranges3__45__cpo9iter_swapE
	.align		8
        /*00b8*/ 	.dword	_ZN34_INTERNAL_f81faea0_4_k_cu_762f9b984cuda3std6ranges3__45__cpo4nextE
	.align		8
        /*00c0*/ 	.dword	_ZN34_INTERNAL_f81faea0_4_k_cu_762f9b984cuda3std6ranges3__45__cpo4prevE
	.align		8
        /*00c8*/ 	.dword	_ZN34_INTERNAL_f81faea0_4_k_cu_762f9b984cuda3std6ranges3__45__cpo4dataE
	.align		8
        /*00d0*/ 	.dword	_ZN34_INTERNAL_f81faea0_4_k_cu_762f9b984cuda3std6ranges3__45__cpo5cdataE
	.align		8
        /*00d8*/ 	.dword	_ZN34_INTERNAL_f81faea0_4_k_cu_762f9b984cuda3std6ranges3__45__cpo4sizeE
	.align		8
        /*00e0*/ 	.dword	_ZN34_INTERNAL_f81faea0_4_k_cu_762f9b984cuda3std6ranges3__45__cpo5ssizeE
	.align		8
        /*00e8*/ 	.dword	_ZN34_INTERNAL_f81faea0_4_k_cu_762f9b984cuda3std6ranges3__45__cpo8distanceE
	.align		8
        /*00f0*/ 	.dword	_ZN34_INTERNAL_f81faea0_4_k_cu_762f9b986thrust24THRUST_300001_SM_1000_NS8cuda_cub3parE
	.align		8
        /*00f8*/ 	.dword	_ZN34_INTERNAL_f81faea0_4_k_cu_762f9b986thrust24THRUST_300001_SM_1000_NS8cuda_cub10par_nosyncE
	.align		8
        /*0100*/ 	.dword	_ZN34_INTERNAL_f81faea0_4_k_cu_762f9b986thrust24THRUST_300001_SM_1000_NS6system6detail10sequential3seqE
	.align		8
        /*0108*/ 	.dword	_ZN34_INTERNAL_f81faea0_4_k_cu_762f9b986thrust24THRUST_300001_SM_1000_NS12placeholders2_1E
	.align		8
        /*0110*/ 	.dword	_ZN34_INTERNAL_f81faea0_4_k_cu_762f9b986thrust24THRUST_300001_SM_1000_NS12placeholders2_2E
	.align		8
        /*0118*/ 	.dword	_ZN34_INTERNAL_f81faea0_4_k_cu_762f9b986thrust24THRUST_300001_SM_1000_NS12placeholders2_3E
	.align		8
        /*0120*/ 	.dword	_ZN34_INTERNAL_f81faea0_4_k_cu_762f9b986thrust24THRUST_300001_SM_1000_NS12placeholders2_4E
	.align		8
        /*0128*/ 	.dword	_ZN34_INTERNAL_f81faea0_4_k_cu_762f9b986thrust24THRUST_300001_SM_1000_NS12placeholders2_5E
	.align		8
        /*0130*/ 	.dword	_ZN34_INTERNAL_f81faea0_4_k_cu_762f9b986thrust24THRUST_300001_SM_1000_NS12placeholders2_6E
	.align		8
        /*0138*/ 	.dword	_ZN34_INTERNAL_f81faea0_4_k_cu_762f9b986thrust24THRUST_300001_SM_1000_NS12placeholders2_7E
	.align		8
        /*0140*/ 	.dword	_ZN34_INTERNAL_f81faea0_4_k_cu_762f9b986thrust24THRUST_300001_SM_1000_NS12placeholders2_8E
	.align		8
        /*0148*/ 	.dword	_ZN34_INTERNAL_f81faea0_4_k_cu_762f9b986thrust24THRUST_300001_SM_1000_NS12placeholders2_9E
	.align		8
        /*0150*/ 	.dword	_ZN34_INTERNAL_f81faea0_4_k_cu_762f9b986thrust24THRUST_300001_SM_1000_NS12placeholders3_10E
	.align		8
        /*0158*/ 	.dword	_ZN34_INTERNAL_f81faea0_4_k_cu_762f9b986thrust24THRUST_300001_SM_1000_NS3seqE
	.align		8
        /*0160*/ 	.dword	$str
	.align		8
        /*0168*/ 	.dword	$str$1
	.align		8
        /*0170*/ 	.dword	$str$2
	.align		8
        /*0178*/ 	.dword	$str$3
	.align		8
        /*0180*/ 	.dword	$str$4
	.align		8
        /*0188*/ 	.dword	$str$5
	.align		8
        /*0190*/ 	.dword	$str$6
	.align		8
        /*0198*/ 	.dword	$str$7
	.align		8
        /*01a0*/ 	.dword	$str$8
	.align		8
        /*01a8*/ 	.dword	$str$9


//--------------------- .text._ZN7kernels12kernel_printIdEEvPKN6thrust24THRUST_300001_SM_1000_NS7complexIT_EEi --------------------------
	.section	.text._ZN7kernels12kernel_printIdEEvPKN6thrust24THRUST_300001_SM_1000_NS7complexIT_EEi,"ax",@progbits
	.align	128
        .global         _ZN7kernels12kernel_printIdEEvPKN6thrust24THRUST_300001_SM_1000_NS7complexIT_EEi
        .type           _ZN7kernels12kernel_printIdEEvPKN6thrust24THRUST_300001_SM_1000_NS7complexIT_EEi,@function
        .size           _ZN7kernels12kernel_printIdEEvPKN6thrust24THRUST_300001_SM_1000_NS7complexIT_EEi,(.L_x_181 - _ZN7kernels12kernel_printIdEEvPKN6thrust24THRUST_300001_SM_1000_NS7complexIT_EEi)
        .other          _ZN7kernels12kernel_printIdEEvPKN6thrust24THRUST_300001_SM_1000_NS7complexIT_EEi,@"STO_CUDA_ENTRY STV_DEFAULT"
_ZN7kernels12kernel_printIdEEvPKN6thrust24THRUST_300001_SM_1000_NS7complexIT_EEi:
.text._ZN7kernels12kernel_printIdEEvPKN6thrust24THRUST_300001_SM_1000_NS7complexIT_EEi:
[----:B------:R-:W0:Y:S08]  /*0000*/  LDC R1, c[0x0][0x37c] ;  /* 0x0000df00ff017b82 */ /* 0x000e300000000800 */
[----:B------:R-:W1:Y:S01]  /*0010*/  LDC R10, c[0x0][0x388] ;  /* 0x0000e200ff0a7b82 */ /* 0x000e620000000800 */
[----:B------:R-:W2:Y:S01]  /*0020*/  LDCU UR4, c[0x0][0x2f8] ;  /* 0x00005f00ff0477ac */ /* 0x000ea20008000800 */
[----:B0-----:R-:W-:Y:S01]  /*0030*/  VIADD R1, R1, 0xfffffff0 ;  /* 0xfffffff001017836 */ /* 0x001fe20000000000 */
[----:B------:R-:W-:Y:S01]  /*0040*/  MOV R0, 0x0 ;  /* 0x0000000000007802 */ /* 0x000fe20000000f00 */
[----:B------:R-:W0:Y:S04]  /*0050*/  LDCU UR5, c[0x0][0x2fc] ;  /* 0x00005f80ff0577ac */ /* 0x000e280008000800 */
[----:B------:R3:W4:Y:S01]  /*0060*/  LDC.64 R8, c[0x4][R0] ;  /* 0x0100000000087b82 */ /* 0x0007220000000a00 */
[----:B------:R-:W5:Y:S01]  /*0070*/  LDCU.64 UR6, c[0x4][0x1a0] ;  /* 0x01003400ff0677ac */ /* 0x000f620008000a00 */
[----:B--2---:R-:W-:Y:S01]  /*0080*/  IADD3 R2, P0, PT, R1, UR4, RZ ;  /* 0x0000000401027c10 */ /* 0x004fe2000ff1e0ff */
[----:B-1----:R3:W-:Y:S04]  /*0090*/  STL [R1], R10 ;  /* 0x0000000a01007387 */ /* 0x0027e80000100800 */
[----:B0-----:R-:W-:-:S02]  /*00a0*/  IMAD.X R16, RZ, RZ, UR5, P0 ;  /* 0x00000005ff107e24 */ /* 0x001fc400080e06ff */
[----:B-----5:R-:W-:Y:S02]  /*00b0*/  IMAD.U32 R4, RZ, RZ, UR6 ;  /* 0x00000006ff047e24 */ /* 0x020fe4000f8e00ff */
[----:B------:R-:W-:Y:S02]  /*00c0*/  IMAD.U32 R5, RZ, RZ, UR7 ;  /* 0x00000007ff057e24 */ /* 0x000fe4000f8e00ff */
[----:B------:R-:W-:Y:S02]  /*00d0*/  IMAD.MOV.U32 R6, RZ, RZ, R2 ;  /* 0x000000ffff067224 */ /* 0x000fe400078e0002 */
[----:B---3--:R-:W-:-:S07]  /*00e0*/  IMAD.MOV.U32 R7, RZ, RZ, R16 ;  /* 0x000000ffff077224 */ /* 0x008fce00078e0010 */
[----:B------:R-:W-:-:S07]  /*00f0*/  LEPC R20, `(.L_x_0) ;  /* 0x000000001014794e */ /* 0x000fce0000000000 */
[----:B----4-:R-:W-:Y:S05]  /*0100*/  CALL.ABS.NOINC R8 ;  /* 0x0000000008007343 */ /* 0x010fea0003c00000 */
.L_x_0:
[----:B------:R-:W0:Y:S02]  /*0110*/  LDC R0, c[0x0][0x388] ;  /* 0x0000e200ff007b82 */ /* 0x000e240000000800 */
[----:B0-----:R-:W-:-:S13]  /*0120*/  ISETP.GE.AND P0, PT, R0, 0x1, PT ;  /* 0x000000010000780c */ /* 0x001fda0003f06270 */
[----:B------:R-:W-:Y:S05]  /*0130*/  @!P0 EXIT ;  /* 0x000000000000894d */ /* 0x000fea0003800000 */
[----:B------:R-:W0:Y:S01]  /*0140*/  LDC.64 R26, c[0x0][0x358] ;  /* 0x0000d600ff1a7b82 */ /* 0x000e220000000a00 */
[C---:B------:R-:W-:Y:S01]  /*0150*/  ISETP.GE.U32.AND P0, PT, R0.reuse, 0x10, PT ;  /* 0x000000100000780c */ /* 0x040fe20003f06070 */
[----:B------:R-:W-:Y:S01]  /*0160*/  IMAD.MOV.U32 R19, RZ, RZ, RZ ;  /* 0x000000ffff137224 */ /* 0x000fe200078e00ff */
[----:B------:R-:W-:-:S11]  /*0170*/  LOP3.LUT R22, R0, 0xf, RZ, 0xc0, !PT ;  /* 0x0000000f00167812 */ /* 0x000fd600078ec0ff */
[----:B------:R-:W-:Y:S05]  /*0180*/  @!P0 BRA `(.L_x_1) ;  /* 0x0000000c00448947 */ /* 0x000fea0003800000 */
[----:B------:R-:W1:Y:S01]  /*0190*/  LDCU.64 UR4, c[0x0][0x380] ;  /* 0x00007000ff0477ac */ /* 0x000e620008000a00 */
[----:B------:R-:W-:Y:S01]  /*01a0*/  LOP3.LUT R19, R0, 0x7ffffff0, RZ, 0xc0, !PT ;  /* 0x7ffffff000137812 */ /* 0x000fe200078ec0ff */
[----:B------:R-:W-:Y:S04]  /*01b0*/  BSSY.RECONVERGENT B6, `(.L_x_1) ;  /* 0x00000ce000067945 */ /* 0x000fe80003800200 */
[----:B------:R-:W-:Y:S01]  /*01c0*/  IMAD.MOV R18, RZ, RZ, -R19 ;  /* 0x000000ffff127224 */ /* 0x000fe200078e0a13 */
[----:B-1----:R-:W-:-:S04]  /*01d0*/  UIADD3 UR4, UP0, UPT, UR4, 0x80, URZ ;  /* 0x0000008004047890 */ /* 0x002fc8000ff1e0ff */
[----:B------:R-:W-:Y:S02]  /*01e0*/  UIADD3.X UR5, UPT, UPT, URZ, UR5, URZ, UP0, !UPT ;  /* 0x00000005ff057290 */ /* 0x000fe400087fe4ff */
[----:B------:R-:W-:-:S04]  /*01f0*/  IMAD.U32 R24, RZ, RZ, UR4 ;  /* 0x00000004ff187e24 */ /* 0x000fc8000f8e00ff */
[----:B------:R-:W-:-:S07]  /*0200*/  MOV R25, UR5 ;  /* 0x0000000500197c02 */ /* 0x000fce0008000f00 */
.L_x_18:
[----:B0-----:R-:W-:Y:S02]  /*0210*/  R2UR UR4, R26 ;  /* 0x000000001a0472ca */ /* 0x001fe400000e0000 */
[----:B------:R-:W-:-:S13]  /*0220*/  R2UR UR5, R27 ;  /* 0x000000001b0572ca */ /* 0x000fda00000e0000 */
[----:B------:R-:W2:Y:S01]  /*0230*/  LDG.E.128 R8, desc[UR4][R24.64+-0x80] ;  /* 0xffff800418087981 */ /* 0x000ea2000c1e1d00 */
[----:B------:R-:W-:Y:S01]  /*0240*/  MOV R17, 0x0 ;  /* 0x0000000000117802 */ /* 0x000fe20000000f00 */
[----:B------:R-:W0:Y:S01]  /*0250*/  LDCU.64 UR4, c[0x4][0x1a8] ;  /* 0x01003500ff0477ac */ /* 0x000e220008000a00 */
[----:B------:R-:W-:Y:S02]  /*0260*/  VIADD R18, R18, 0x10 ;  /* 0x0000001012127836 */ /* 0x000fe40000000000 */
[----:B------:R1:W3:Y:S01]  /*0270*/  LDC.64 R12, c[0x4][R17] ;  /* 0x01000000110c7b82 */ /* 0x0002e20000000a00 */
[----:B------:R-:W-:Y:S02]  /*0280*/  IMAD.MOV.U32 R6, RZ, RZ, R2 ;  /* 0x000000ffff067224 */ /* 0x000fe400078e0002 */
[----:B------:R-:W-:Y:S01]  /*0290*/  ISETP.NE.AND P0, PT, R18, RZ, PT ;  /* 0x000000ff1200720c */ /* 0x000fe20003f05270 */
[----:B------:R-:W-:-:S03]  /*02a0*/  IMAD.MOV.U32 R7, RZ, RZ, R16 ;  /* 0x000000ffff077224 */ /* 0x000fc600078e0010 */
[----:B------:R-:W-:Y:S01]  /*02b0*/  P2R R23, PR, RZ, 0x1 ;  /* 0x00000001ff177803 */ /* 0x000fe20000000000 */
[----:B0-----:R-:W-:Y:S02]  /*02c0*/  IMAD.U32 R4, RZ, RZ, UR4 ;  /* 0x00000004ff047e24 */ /* 0x001fe4000f8e00ff */
[----:B------:R-:W-:Y:S01]  /*02d0*/  IMAD.U32 R5, RZ, RZ, UR5 ;  /* 0x00000005ff057e24 */ /* 0x000fe2000f8e00ff */
[----:B--23--:R1:W-:Y:S06]  /*02e0*/  STL.128 [R1], R8 ;  /* 0x0000000801007387 */ /* 0x00c3ec0000100c00 */
[----:B------:R-:W-:-:S07]  /*02f0*/  LEPC R20, `(.L_x_2) ;  /* 0x000000001014794e */ /* 0x000fce0000000000 */
[----:B-1----:R-:W-:Y:S05]  /*0300*/  CALL.ABS.NOINC R12 ;  /* 0x000000000c007343 */ /* 0x002fea0003c00000 */
.L_x_2:
[----:B------:R-:W-:Y:S02]  /*0310*/  R2UR UR4, R26 ;  /* 0x000000001a0472ca */ /* 0x000fe400000e0000 */
[----:B------:R-:W-:-:S13]  /*0320*/  R2UR UR5, R27 ;  /* 0x000000001b0572ca */ /* 0x000fda00000e0000 */
[----:B------:R-:W2:Y:S01]  /*0330*/  LDG.E.128 R8, desc[UR4][R24.64+-0x70] ;  /* 0xffff900418087981 */ /* 0x000ea2000c1e1d00 */
[----:B------:R0:W1:Y:S01]  /*0340*/  LDC.64 R12, c[0x4][R17] ;  /* 0x01000000110c7b82 */ /* 0x0000620000000a00 */
[----:B------:R-:W3:Y:S01]  /*0350*/  LDCU.64 UR4, c[0x4][0x1a8] ;  /* 0x01003500ff0477ac */ /* 0x000ee20008000a00 */
[----:B------:R-:W-:Y:S02]  /*0360*/  IMAD.MOV.U32 R6, RZ, RZ, R2 ;  /* 0x000000ffff067224 */ /* 0x000fe400078e0002 */
[----:B------:R-:W-:Y:S02]  /*0370*/  IMAD.MOV.U32 R7, RZ, RZ, R16 ;  /* 0x000000ffff077224 */ /* 0x000fe400078e0010 */
[----:B---3--:R-:W-:Y:S02]  /*0380*/  IMAD.U32 R4, RZ, RZ, UR4 ;  /* 0x00000004ff047e24 */ /* 0x008fe4000f8e00ff */
[----:B------:R-:W-:Y:S01]  /*0390*/  IMAD.U32 R5, RZ, RZ, UR5 ;  /* 0x00000005ff057e24 */ /* 0x000fe2000f8e00ff */
[----:B-12---:R0:W-:Y:S06]  /*03a0*/  STL.128 [R1], R8 ;  /* 0x0000000801007387 */ /* 0x0061ec0000100c00 */
[----:B------:R-:W-:-:S07]  /*03b0*/  LEPC R20, `(.L_x_3) ;  /* 0x000000001014794e */ /* 0x000fce0000000000 */
[----:B0-----:R-:W-:Y:S05]  /*03c0*/  CALL.ABS.NOINC R12 ;  /* 0x000000000c007343 */ /* 0x001fea0003c00000 */
.L_x_3:
[----:B------:R-:W-:Y:S02]  /*03d0*/  R2UR UR4, R26 ;  /* 0x000000001a0472ca */ /* 0x000fe400000e0000 */
[----:B------:R-:W-:-:S13]  /*03e0*/  R2UR UR5, R27 ;  /* 0x000000001b0572ca */ /* 0x000fda00000e0000 */
[----:B------:R-:W2:Y:S01]  /*03f0*/  LDG.E.128 R8, desc[UR4][R24.64+-0x60] ;  /* 0xffffa00418087981 */ /* 0x000ea2000c1e1d00 */
[----:B------:R0:W1:Y:S01]  /*0400*/  LDC.64 R12, c[0x4][R17] ;  /* 0x01000000110c7b82 */ /* 0x0000620000000a00 */
[----:B------:R-:W3:Y:S01]  /*0410*/  LDCU.64 UR4, c[0x4][0x1a8] ;  /* 0x01003500ff0477ac */ /* 0x000ee20008000a00 */
[----:B------:R-:W-:Y:S02]  /*0420*/  IMAD.MOV.U32 R6, RZ, RZ, R2 ;  /* 0x000000ffff067224 */ /* 0x000fe400078e0002 */
[----:B------:R-:W-:Y:S01]  /*0430*/  IMAD.MOV.U32 R7, RZ, RZ, R16 ;  /* 0x000000ffff077224 */ /* 0x000fe200078e0010 */
[----:B---3--:R-:W-:Y:S01]  /*0440*/  MOV R4, UR4 ;  /* 0x0000000400047c02 */ /* 0x008fe20008000f00 */
[----:B------:R-:W-:Y:S01]  /*0450*/  IMAD.U32 R5, RZ, RZ, UR5 ;  /* 0x00000005ff057e24 */ /* 0x000fe2000f8e00ff */
[----:B-12---:R0:W-:Y:S06]  /*0460*/  STL.128 [R1], R8 ;  /* 0x0000000801007387 */ /* 0x0061ec0000100c00 */
[----:B------:R-:W-:-:S07]  /*0470*/  LEPC R20, `(.L_x_4) ;  /* 0x000000001014794e */ /* 0x000fce0000000000 */
[----:B0-----:R-:W-:Y:S05]  /*0480*/  CALL.ABS.NOINC R12 ;  /* 0x000000000c007343 */ /* 0x001fea0003c00000 */
.L_x_4:
        /* <DEDUP_REMOVED lines=12> */
.L_x_5:
[----:B------:R-:W-:Y:S02]  /*0550*/  R2UR UR4, R26 ;  /* 0x000000001a0472ca */ /* 0x000fe400000e0000 */
[----:B------:R-:W-:-:S13]  /*0560*/  R2UR UR5, R27 ;  /* 0x000000001b0572ca */ /* 0x000fda00000e0000 */
[----:B------:R-:W2:Y:S01]  /*0570*/  LDG.E.128 R8, desc[UR4][R24.64+-0x40] ;  /* 0xffffc00418087981 */ /* 0x000ea2000c1e1d00 */
[----:B------:R0:W1:Y:S01]  /*0580*/  LDC.64 R12, c[0x4][R17] ;  /* 0x01000000110c7b82 */ /* 0x0000620000000a00 */
[----:B------:R-:W3:Y:S01]  /*0590*/  LDCU.64 UR4, c[0x4][0x1a8] ;  /* 0x01003500ff0477ac */ /* 0x000ee20008000a00 */
[----:B------:R-:W-:Y:S02]  /*05a0*/  IMAD.MOV.U32 R6, RZ, RZ, R2 ;  /* 0x000000ffff067224 */ /* 0x000fe400078e0002 */
[----:B------:R-:W-:Y:S02]  /*05b0*/  IMAD.MOV.U32 R7, RZ, RZ, R16 ;  /* 0x000000ffff077224 */ /* 0x000fe400078e0010 */
[----:B---3--:R-:W-:Y:S01]  /*05c0*/  IMAD.U32 R4, RZ, RZ, UR4 ;  /* 0x00000004ff047e24 */ /* 0x008fe2000f8e00ff */
[----:B------:R-:W-:Y:S01]  /*05d0*/  MOV R5, UR5 ;  /* 0x0000000500057c02 */ /* 0x000fe20008000f00 */
[----:B-12---:R0:W-:Y:S06]  /*05e0*/  STL.128 [R1], R8 ;  /* 0x0000000801007387 */ /* 0x0061ec0000100c00 */
[----:B------:R-:W-:-:S07]  /*05f0*/  LEPC R20, `(.L_x_6) ;  /* 0x000000001014794e */ /* 0x000fce0000000000 */
[----:B0-----:R-:W-:Y:S05]  /*0600*/  CALL.ABS.NOINC R12 ;  /* 0x000000000c007343 */ /* 0x001fea0003c00000 */
.L_x_6:
        /* <DEDUP_REMOVED lines=12> */
.L_x_7:
[----:B------:R-:W-:Y:S02]  /*06d0*/  R2UR UR4, R26 ;  /* 0x000000001a0472ca */ /* 0x000fe400000e0000 */
[----:B------:R-:W-:-:S13]  /*06e0*/  R2UR UR5, R27 ;  /* 0x000000001b0572ca */ /* 0x000fda00000e0000 */
[----:B------:R-:W2:Y:S01]  /*06f0*/  LDG.E.128 R8, desc[UR4][R24.64+-0x20] ;  /* 0xffffe00418087981 */ /* 0x000ea2000c1e1d00 */
[----:B------:R0:W1:Y:S01]  /*0700*/  LDC.64 R12, c[0x4][R17] ;  /* 0x01000000110c7b82 */ /* 0x0000620000000a00 */
[----:B------:R-:W3:Y:S01]  /*0710*/  LDCU.64 UR4, c[0x4][0x1a8] ;  /* 0x01003500ff0477ac */ /* 0x000ee20008000a00 */
[----:B------:R-:W-:Y:S01]  /*0720*/  MOV R6, R2 ;  /* 0x0000000200067202 */ /* 0x000fe20000000f00 */
[----:B------:R-:W-:Y:S02]  /*0730*/  IMAD.MOV.U32 R7, RZ, RZ, R16 ;  /* 0x000000ffff077224 */ /* 0x000fe400078e0010 */
[----:B---3--:R-:W-:Y:S02]  /*0740*/  IMAD.U32 R4, RZ, RZ, UR4 ;  /* 0x00000004ff047e24 */ /* 0x008fe4000f8e00ff */
[----:B------:R-:W-:Y:S01]  /*0750*/  IMAD.U32 R5, RZ, RZ, UR5 ;  /* 0x00000005ff057e24 */ /* 0x000fe2000f8e00ff */
[----:B-12---:R0:W-:Y:S06]  /*0760*/  STL.128 [R1], R8 ;  /* 0x0000000801007387 */ /* 0x0061ec0000100c00 */
[----:B------:R-:W-:-:S07]  /*0770*/  LEPC R20, `(.L_x_8) ;  /* 0x000000001014794e */ /* 0x000fce0000000000 */
[----:B0-----:R-:W-:Y:S05]  /*0780*/  CALL.ABS.NOINC R12 ;  /* 0x000000000c007343 */ /* 0x001fea0003c00000 */
.L_x_8:
        /* <DEDUP_REMOVED lines=12> */
.L_x_9:
[----:B------:R-:W-:Y:S02]  /*0850*/  R2UR UR4, R26 ;  /* 0x000000001a0472ca */ /* 0x000fe400000e0000 */
[----:B------:R-:W-:-:S13]  /*0860*/  R2UR UR5, R27 ;  /* 0x000000001b0572ca */ /* 0x000fda00000e0000 */
[----:B------:R-:W2:Y:S01]  /*0870*/  LDG.E.128 R8, desc[UR4][R24.64] ;  /* 0x0000000418087981 */ /* 0x000ea2000c1e1d00 */
[----:B------:R0:W1:Y:S01]  /*0880*/  LDC.64 R12, c[0x4][R17] ;  /* 0x01000000110c7b82 */ /* 0x0000620000000a00 */
[----:B------:R-:W3:Y:S01]  /*0890*/  LDCU.64 UR4, c[0x4][0x1a8] ;  /* 0x01003500ff0477ac */ /* 0x000ee20008000a00 */
[----:B------:R-:W-:Y:S01]  /*08a0*/  IMAD.MOV.U32 R6, RZ, RZ, R2 ;  /* 0x000000ffff067224 */ /* 0x000fe200078e0002 */
[----:B------:R-:W-:Y:S01]  /*08b0*/  MOV R7, R16 ;  /* 0x0000001000077202 */ /* 0x000fe20000000f00 */
[----:B---3--:R-:W-:Y:S02]  /*08c0*/  IMAD.U32 R4, RZ, RZ, UR4 ;  /* 0x00000004ff047e24 */ /* 0x008fe4000f8e00ff */
[----:B------:R-:W-:Y:S01]  /*08d0*/  IMAD.U32 R5, RZ, RZ, UR5 ;  /* 0x00000005ff057e24 */ /* 0x000fe2000f8e00ff */
[----:B-12---:R0:W-:Y:S06]  /*08e0*/  STL.128 [R1], R8 ;  /* 0x0000000801007387 */ /* 0x0061ec0000100c00 */
[----:B------:R-:W-:-:S07]  /*08f0*/  LEPC R20, `(.L_x_10) ;  /* 0x000000001014794e */ /* 0x000fce0000000000 */
[----:B0-----:R-:W-:Y:S05]  /*0900*/  CALL.ABS.NOINC R12 ;  /* 0x000000000c007343 */ /* 0x001fea0003c00000 */
.L_x_10:
        /* <DEDUP_REMOVED lines=12> */
.L_x_11:
        /* <DEDUP_REMOVED lines=12> */
.L_x_12:
        /* <DEDUP_REMOVED lines=12> */
.L_x_13:
        /* <DEDUP_REMOVED lines=12> */
.L_x_14:
        /* <DEDUP_REMOVED lines=12> */
.L_x_15:
        /* <DEDUP_REMOVED lines=12> */
.L_x_16:
        /* <DEDUP_REMOVED lines=12> */
.L_x_17:
[----:B------:R-:W-:Y:S02]  /*0e50*/  ISETP.NE.AND P6, PT, R23, RZ, PT ;  /* 0x000000ff1700720c */ /* 0x000fe40003fc5270 */
[----:B------:R-:W-:-:S05]  /*0e60*/  IADD3 R24, P0, PT, R24, 0x100, RZ ;  /* 0x0000010018187810 */ /* 0x000fca0007f1e0ff */
[----:B------:R-:W-:-:S06]  /*0e70*/  IMAD.X R25, RZ, RZ, R25, P0 ;  /* 0x000000ffff197224 */ /* 0x000fcc00000e0619 */
[----:B------:R-:W-:Y:S05]  /*0e80*/  @P6 BRA `(.L_x_18) ;  /* 0xfffffff000e06947 */ /* 0x000fea000383ffff */
[----:B------:R-:W-:Y:S05]  /*0e90*/  BSYNC.RECONVERGENT B6 ;  /* 0x0000000000067941 */ /* 0x000fea0003800200 */
.L_x_1:
[----:B------:R-:W-:-:S13]  /*0ea0*/  ISETP.NE.AND P0, PT, R22, RZ, PT ;  /* 0x000000ff1600720c */ /* 0x000fda0003f05270 */
[----:B------:R-:W-:Y:S05]  /*0eb0*/  @!P0 EXIT ;  /* 0x000000000000894d */ /* 0x000fea0003800000 */
[----:B------:R-:W1:Y:S01]  /*0ec0*/  LDC R18, c[0x0][0x388] ;  /* 0x0000e200ff127b82 */ /* 0x000e620000000800 */
[----:B------:R-:W-:Y:S02]  /*0ed0*/  ISETP.GE.U32.AND P0, PT, R22, 0x8, PT ;  /* 0x000000081600780c */ /* 0x000fe40003f06070 */
[----:B-1----:R-:W-:-:S11]  /*0ee0*/  LOP3.LUT R18, R18, 0x7, RZ, 0xc0, !PT ;  /* 0x0000000712127812 */ /* 0x002fd600078ec0ff */
[----:B------:R-:W-:Y:S05]  /*0ef0*/  @!P0 BRA `(.L_x_19) ;  /* 0x0000000400908947 */ /* 0x000fea0003800000 */
[----:B------:R-:W1:Y:S01]  /*0f00*/  LDC.64 R22, c[0x0][0x380] ;  /* 0x0000e000ff167b82 */ /* 0x000e620000000a00 */
[----:B0-----:R-:W-:Y:S02]  /*0f10*/  R2UR UR4, R26 ;  /* 0x000000001a0472ca */ /* 0x001fe400000e0000 */
[----:B------:R-:W-:Y:S01]  /*0f20*/  R2UR UR5, R27 ;  /* 0x000000001b0572ca */ /* 0x000fe200000e0000 */
[----:B-1----:R-:W-:-:S12]  /*0f30*/  IMAD.WIDE.U32 R22, R19, 0x10, R22 ;  /* 0x0000001013167825 */ /* 0x002fd800078e0016 */
[----:B------:R-:W2:Y:S01]  /*0f40*/  LDG.E.128 R8, desc[UR4][R22.64] ;  /* 0x0000000416087981 */ /* 0x000ea2000c1e1d00 */
[----:B------:R-:W-:Y:S01]  /*0f50*/  MOV R17, 0x0 ;  /* 0x0000000000117802 */ /* 0x000fe20000000f00 */
[----:B------:R-:W0:Y:S01]  /*0f60*/  LDCU.64 UR4, c[0x4][0x1a8] ;  /* 0x01003500ff0477ac */ /* 0x000e220008000a00 */
[----:B------:R-:W-:Y:S02]  /*0f70*/  IMAD.MOV.U32 R6, RZ, RZ, R2 ;  /* 0x000000ffff067224 */ /* 0x000fe400078e0002 */
[----:B------:R1:W3:Y:S01]  /*0f80*/  LDC.64 R12, c[0x4][R17] ;  /* 0x01000000110c7b82 */ /* 0x0002e20000000a00 */
[----:B------:R-:W-:Y:S02]  /*0f90*/  IMAD.MOV.U32 R7, RZ, RZ, R16 ;  /* 0x000000ffff077224 */ /* 0x000fe400078e0010 */
[----:B0-----:R-:W-:Y:S02]  /*0fa0*/  IMAD.U32 R4, RZ, RZ, UR4 ;  /* 0x00000004ff047e24 */ /* 0x001fe4000f8e00ff */
[----:B------:R-:W-:Y:S01]  /*0fb0*/  IMAD.U32 R5, RZ, RZ, UR5 ;  /* 0x00000005ff057e24 */ /* 0x000fe2000f8e00ff */
[----:B--23--:R1:W-:Y:S06]  /*0fc0*/  STL.128 [R1], R8 ;  /* 0x0000000801007387 */ /* 0x00c3ec0000100c00 */
[----:B------:R-:W-:-:S07]  /*0fd0*/  LEPC R20, `(.L_x_20) ;  /* 0x000000001014794e */ /* 0x000fce0000000000 */
[----:B-1----:R-:W-:Y:S05]  /*0fe0*/  CALL.ABS.NOINC R12 ;  /* 0x000000000c007343 */ /* 0x002fea0003c00000 */
.L_x_20:
        /* <DEDUP_REMOVED lines=12> */
.L_x_21:
        /* <DEDUP_REMOVED lines=12> */
.L_x_22:
        /* <DEDUP_REMOVED lines=12> */
.L_x_23:
        /* <DEDUP_REMOVED lines=12> */
.L_x_24:
        /* <DEDUP_REMOVED lines=12> */
.L_x_25:
        /* <DEDUP_REMOVED lines=12> */
.L_x_26:
        /* <DEDUP_REMOVED lines=12> */
.L_x_27:
[----:B------:R-:W-:-:S07]  /*1530*/  VIADD R19, R19, 0x8 ;  /* 0x0000000813137836 */ /* 0x000fce0000000000 */
.L_x_19:
        /* <DEDUP_REMOVED lines=15> */
[----:B------:R-:W-:Y:S01]  /*1630*/  IMAD.MOV.U32 R7, RZ, RZ, R16 ;  /* 0x000000ffff077224 */ /* 0x000fe200078e0010 */
[----:B0-----:R-:W-:Y:S01]  /*1640*/  MOV R4, UR4 ;  /* 0x0000000400047c02 */ /* 0x001fe20008000f00 */
[----:B------:R-:W-:Y:S01]  /*1650*/  IMAD.U32 R5, RZ, RZ, UR5 ;  /* 0x00000005ff057e24 */ /* 0x000fe2000f8e00ff */
[----:B--23--:R1:W-:Y:S06]  /*1660*/  STL.128 [R1], R8 ;  /* 0x0000000801007387 */ /* 0x00c3ec0000100c00 */
[----:B------:R-:W-:-:S07]  /*1670*/  LEPC R20, `(.L_x_29) ;  /* 0x000000001014794e */ /* 0x000fce0000000000 */
[----:B-1----:R-:W-:Y:S05]  /*1680*/  CALL.ABS.NOINC R12 ;  /* 0x000000000c007343 */ /* 0x002fea0003c00000 */
.L_x_29:
        /* <DEDUP_REMOVED lines=12> */
.L_x_30:
        /* <DEDUP_REMOVED lines=12> */
.L_x_31:
        /* <DEDUP_REMOVED lines=12> */
.L_x_32:
[----:B------:R-:W-:-:S07]  /*18d0*/  VIADD R19, R19, 0x4 ;  /* 0x0000000413137836 */ /* 0x000fce0000000000 */
.L_x_28:
[----:B------:R-:W-:-:S13]  /*18e0*/  ISETP.NE.AND P0, PT, R18, RZ, PT ;  /* 0x000000ff1200720c */ /* 0x000fda0003f05270 */
[----:B------:R-:W-:Y:S05]  /*18f0*/  @!P0 EXIT ;  /* 0x000000000000894d */ /* 0x000fea0003800000 */
[----:B------:R-:W1:Y:S01]  /*1900*/  LDC.64 R22, c[0x0][0x380] ;  /* 0x0000e000ff167b82 */ /* 0x000e620000000a00 */
[----:B------:R-:W-:Y:S02]  /*1910*/  IMAD.MOV R18, RZ, RZ, -R18 ;  /* 0x000000ffff127224 */ /* 0x000fe400078e0a12 */
[----:B-1----:R-:W-:-:S05]  /*1920*/  IMAD.WIDE.U32 R22, R19, 0x10, R22 ;  /* 0x0000001013167825 */ /* 0x002fca00078e0016 */
[----:B------:R-:W-:-:S07]  /*1930*/  MOV R17, R23 ;  /* 0x0000001700117202 */ /* 0x000fce0000000f00 */
.L_x_34:
[----:B0-----:R-:W-:Y:S01]  /*1940*/  R2UR UR4, R26 ;  /* 0x000000001a0472ca */ /* 0x001fe200000e0000 */
[----:B------:R-:W-:Y:S01]  /*1950*/  IMAD.MOV.U32 R23, RZ, RZ, R17 ;  /* 0x000000ffff177224 */ /* 0x000fe200078e0011 */
[----:B------:R-:W-:-:S13]  /*1960*/  R2UR UR5, R27 ;  /* 0x000000001b0572ca */ /* 0x000fda00000e0000 */
[----:B------:R-:W2:Y:S01]  /*1970*/  LDG.E.128 R8, desc[UR4][R22.64] ;  /* 0x0000000416087981 */ /* 0x000ea2000c1e1d00 */
[----:B------:R-:W-:Y:S01]  /*1980*/  MOV R12, 0x0 ;  /* 0x00000000000c7802 */ /* 0x000fe20000000f00 */
[----:B------:R-:W0:Y:S01]  /*1990*/  LDCU.64 UR4, c[0x4][0x1a8] ;  /* 0x01003500ff0477ac */ /* 0x000e220008000a00 */
[----:B------:R-:W-:Y:S02]  /*19a0*/  VIADD R18, R18, 0x1 ;  /* 0x0000000112127836 */ /* 0x000fe40000000000 */
[----:B------:R-:W-:Y:S02]  /*19b0*/  IMAD.MOV.U32 R6, RZ, RZ, R2 ;  /* 0x000000ffff067224 */ /* 0x000fe400078e0002 */
[----:B------:R-:W1:Y:S01]  /*19c0*/  LDC.64 R12, c[0x4][R12] ;  /* 0x010000000c0c7b82 */ /* 0x000e620000000a00 */
[----:B------:R-:W-:Y:S01]  /*19d0*/  ISETP.NE.AND P0, PT, R18, RZ, PT ;  /* 0x000000ff1200720c */ /* 0x000fe20003f05270 */
[----:B------:R-:W-:-:S03]  /*19e0*/  IMAD.MOV.U32 R7, RZ, RZ, R16 ;  /* 0x000000ffff077224 */ /* 0x000fc600078e0010 */
[----:B------:R-:W-:Y:S01]  /*19f0*/  P2R R19, PR, RZ, 0x1 ;  /* 0x00000001ff137803 */ /* 0x000fe20000000000 */
[----:B0-----:R-:W-:Y:S02]  /*1a00*/  IMAD.U32 R4, RZ, RZ, UR4 ;  /* 0x00000004ff047e24 */ /* 0x001fe4000f8e00ff */
[----:B------:R-:W-:Y:S01]  /*1a10*/  IMAD.U32 R5, RZ, RZ, UR5 ;  /* 0x00000005ff057e24 */ /* 0x000fe2000f8e00ff */
[----:B-12---:R0:W-:Y:S06]  /*1a20*/  STL.128 [R1], R8 ;  /* 0x0000000801007387 */ /* 0x0061ec0000100c00 */
[----:B------:R-:W-:-:S07]  /*1a30*/  LEPC R20, `(.L_x_33) ;  /* 0x000000001014794e */ /* 0x000fce0000000000 */
[----:B0-----:R-:W-:Y:S05]  /*1a40*/  CALL.ABS.NOINC R12 ;  /* 0x000000000c007343 */ /* 0x001fea0003c00000 */
.L_x_33:
[----:B------:R-:W-:Y:S02]  /*1a50*/  ISETP.NE.AND P6, PT, R19, RZ, PT ;  /* 0x000000ff1300720c */ /* 0x000fe40003fc5270 */
[----:B------:R-:W-:-:S05]  /*1a60*/  IADD3 R22, P0, PT, R22, 0x10, RZ ;  /* 0x0000001016167810 */ /* 0x000fca0007f1e0ff */
[----:B------:R-:W-:-:S06]  /*1a70*/  IMAD.X R17, RZ, RZ, R17, P0 ;  /* 0x000000ffff117224 */ /* 0x000fcc00000e0611 */
[----:B------:R-:W-:Y:S05]  /*1a80*/  @P6 BRA `(.L_x_34) ;  /* 0xfffffffc00ac6947 */ /* 0x000fea000383ffff */
[----:B------:R-:W-:Y:S05]  /*1a90*/  EXIT ;  /* 0x000000000000794d */ /* 0x000fea0003800000 */
.L_x_35:
[----:B------:R-:W-:-:S00]  /*1aa0*/  BRA `(.L_x_35) ;  /* 0xfffffffc00fc7947 */ /* 0x000fc0000383ffff */
[----:B------:R-:W-:-:S00]  /*1ab0*/  NOP ;  /* 0x0000000000007918 */ /* 0x000fc00000000000 */
        /* <DEDUP_REMOVED lines=12> */
.L_x_181:


//--------------------- .text._ZN7kernels12kernel_printIdEEvPKT_i --------------------------
	.section	.text._ZN7kernels12kernel_printIdEEvPKT_i,"ax",@progbits
	.align	128
        .global         _ZN7kernels12kernel_printIdEEvPKT_i
        .type           _ZN7kernels12kernel_printIdEEvPKT_i,@function
        .size           _ZN7kernels12kernel_printIdEEvPKT_i,(.L_x_182 - _ZN7kernels12kernel_printIdEEvPKT_i)
        .other          _ZN7kernels12kernel_printIdEEvPKT_i,@"STO_CUDA_ENTRY STV_DEFAULT"
_ZN7kernels12kernel_printIdEEvPKT_i:
.text._ZN7kernels12kernel_printIdEEvPKT_i:
        /* <DEDUP_REMOVED lines=17> */
.L_x_36:
        /* <DEDUP_REMOVED lines=15> */
[----:B------:R-:W-:-:S07]  /*0200*/  IMAD.U32 R17, RZ, RZ, UR5 ;  /* 0x00000005ff117e24 */ /* 0x000fce000f8e00ff */
.L_x_54:
[----:B0-----:R-:W-:Y:S02]  /*0210*/  R2UR UR4, R18 ;  /* 0x00000000120472ca */ /* 0x001fe400000e0000 */
[----:B------:R-:W-:-:S13]  /*0220*/  R2UR UR5, R19 ;  /* 0x00000000130572ca */ /* 0x000fda00000e0000 */
[----:B------:R-:W2:Y:S01]  /*0230*/  LDG.E.64 R10, desc[UR4][R16.64+-0x40] ;  /* 0xffffc004100a7981 */ /* 0x000ea2000c1e1b00 */
[----:B------:R-:W-:Y:S01]  /*0240*/  MOV R24, 0x0 ;  /* 0x0000000000187802 */ /* 0x000fe20000000f00 */
[----:B------:R-:W0:Y:S01]  /*0250*/  LDCU.64 UR4, c[0x4][0x198] ;  /* 0x01003300ff0477ac */ /* 0x000e220008000a00 */
[----:B------:R-:W-:Y:S01]  /*0260*/  IADD3 R25, PT, PT, R25, 0x10, RZ ;  /* 0x0000001019197810 */ /* 0x000fe20007ffe0ff */
[----:B------:R-:W-:Y:S01]  /*0270*/  IMAD.MOV.U32 R6, RZ, RZ, R22 ;  /* 0x000000ffff067224 */ /* 0x000fe200078e0016 */
[----:B------:R1:W3:Y:S01]  /*0280*/  LDC.64 R8, c[0x4][R24] ;  /* 0x0100000018087b82 */ /* 0x0002e20000000a00 */
[----:B------:R-:W-:Y:S01]  /*0290*/  IMAD.MOV.U32 R7, RZ, RZ, R2 ;  /* 0x000000ffff077224 */ /* 0x000fe200078e0002 */
[----:B------:R-:W-:-:S04]  /*02a0*/  ISETP.NE.AND P0, PT, R25, RZ, PT ;  /* 0x000000ff1900720c */ /* 0x000fc80003f05270 */
[----:B------:R-:W-:Y:S01]  /*02b0*/  P2R R27, PR, RZ, 0x1 ;  /* 0x00000001ff1b7803 */ /* 0x000fe20000000000 */
[----:B0-----:R-:W-:Y:S02]  /*02c0*/  IMAD.U32 R4, RZ, RZ, UR4 ;  /* 0x00000004ff047e24 */ /* 0x001fe4000f8e00ff */
[----:B------:R-:W-:Y:S01]  /*02d0*/  IMAD.U32 R5, RZ, RZ, UR5 ;  /* 0x00000005ff057e24 */ /* 0x000fe2000f8e00ff */
[----:B--23--:R1:W-:Y:S06]  /*02e0*/  STL.64 [R1], R10 ;  /* 0x0000000a01007387 */ /* 0x00c3ec0000100a00 */
[----:B------:R-:W-:-:S07]  /*02f0*/  LEPC R20, `(.L_x_38) ;  /* 0x000000001014794e */ /* 0x000fce0000000000 */
[----:B-1----:R-:W-:Y:S05]  /*0300*/  CALL.ABS.NOINC R8 ;  /* 0x0000000008007343 */ /* 0x002fea0003c00000 */
.L_x_38:
[----:B------:R-:W-:Y:S02]  /*0310*/  R2UR UR4, R18 ;  /* 0x00000000120472ca */ /* 0x000fe400000e0000 */
[----:B------:R-:W-:-:S13]  /*0320*/  R2UR UR5, R19 ;  /* 0x00000000130572ca */ /* 0x000fda00000e0000 */
[----:B------:R-:W2:Y:S01]  /*0330*/  LDG.E.64 R10, desc[UR4][R16.64+-0x38] ;  /* 0xffffc804100a7981 */ /* 0x000ea2000c1e1b00 */
[----:B------:R0:W1:Y:S01]  /*0340*/  LDC.64 R8, c[0x4][R24] ;  /* 0x0100000018087b82 */ /* 0x0000620000000a00 */
[----:B------:R-:W3:Y:S01]  /*0350*/  LDCU.64 UR4, c[0x4][0x198] ;  /* 0x01003300ff0477ac */ /* 0x000ee20008000a00 */
[----:B------:R-:W-:Y:S02]  /*0360*/  IMAD.MOV.U32 R6, RZ, RZ, R22 ;  /* 0x000000ffff067224 */ /* 0x000fe400078e0016 */
[----:B------:R-:W-:Y:S02]  /*0370*/  IMAD.MOV.U32 R7, RZ, RZ, R2 ;  /* 0x000000ffff077224 */ /* 0x000fe400078e0002 */
[----:B---3--:R-:W-:Y:S02]  /*0380*/  IMAD.U32 R4, RZ, RZ, UR4 ;  /* 0x00000004ff047e24 */ /* 0x008fe4000f8e00ff */
[----:B------:R-:W-:Y:S01]  /*0390*/  IMAD.U32 R5, RZ, RZ, UR5 ;  /* 0x00000005ff057e24 */ /* 0x000fe2000f8e00ff */
[----:B-12---:R0:W-:Y:S06]  /*03a0*/  STL.64 [R1], R10 ;  /* 0x0000000a01007387 */ /* 0x0061ec0000100a00 */
[----:B------:R-:W-:-:S07]  /*03b0*/  LEPC R20, `(.L_x_39) ;  /* 0x000000001014794e */ /* 0x000fce0000000000 */
[----:B0-----:R-:W-:Y:S05]  /*03c0*/  CALL.ABS.NOINC R8 ;  /* 0x0000000008007343 */ /* 0x001fea0003c00000 */
.L_x_39:
[----:B------:R-:W-:Y:S02]  /*03d0*/  R2UR UR4, R18 ;  /* 0x00000000120472ca */ /* 0x000fe400000e0000 */
[----:B------:R-:W-:-:S13]  /*03e0*/  R2UR UR5, R19 ;  /* 0x00000000130572ca */ /* 0x000fda00000e0000 */
[----:B------:R-:W2:Y:S01]  /*03f0*/  LDG.E.64 R10, desc[UR4][R16.64+-0x30] ;  /* 0xffffd004100a7981 */ /* 0x000ea2000c1e1b00 */
[----:B------:R0:W1:Y:S01]  /*0400*/  LDC.64 R8, c[0x4][R24] ;  /* 0x0100000018087b82 */ /* 0x0000620000000a00 */
[----:B------:R-:W3:Y:S01]  /*0410*/  LDCU.64 UR4, c[0x4][0x198] ;  /* 0x01003300ff0477ac */ /* 0x000ee20008000a00 */
[----:B------:R-:W-:Y:S02]  /*0420*/  IMAD.MOV.U32 R6, RZ, RZ, R22 ;  /* 0x000000ffff067224 */ /* 0x000fe400078e0016 */
[----:B------:R-:W-:Y:S02]  /*0430*/  IMAD.MOV.U32 R7, RZ, RZ, R2 ;  /* 0x000000ffff077224 */ /* 0x000fe400078e0002 */
[----:B---3--:R-:W-:Y:S01]  /*0440*/  IMAD.U32 R4, RZ, RZ, UR4 ;  /* 0x00000004ff047e24 */ /* 0x008fe2000f8e00ff */
[----:B------:R-:W-:Y:S01]  /*0450*/  MOV R5, UR5 ;  /* 0x0000000500057c02 */ /* 0x000fe20008000f00 */
[----:B-12---:R0:W-:Y:S06]  /*0460*/  STL.64 [R1], R10 ;  /* 0x0000000a01007387 */ /* 0x0061ec0000100a00 */
[----:B------:R-:W-:-:S07]  /*0470*/  LEPC R20, `(.L_x_40) ;  /* 0x000000001014794e */ /* 0x000fce0000000000 */
[----:B0-----:R-:W-:Y:S05]  /*0480*/  CALL.ABS.NOINC R8 ;  /* 0x0000000008007343 */ /* 0x001fea0003c00000 */
.L_x_40:
        /* <DEDUP_REMOVED lines=12> */
.L_x_41:
[----:B------:R-:W-:Y:S02]  /*0550*/  R2UR UR4, R18 ;  /* 0x00000000120472ca */ /* 0x000fe400000e0000 */
[----:B------:R-:W-:-:S13]  /*0560*/  R2UR UR5, R19 ;  /* 0x00000000130572ca */ /* 0x000fda00000e0000 */
[----:B------:R-:W2:Y:S01]  /*0570*/  LDG.E.64 R10, desc[UR4][R16.64+-0x20] ;  /* 0xffffe004100a7981 */ /* 0x000ea2000c1e1b00 */
[----:B------:R0:W1:Y:S01]  /*0580*/  LDC.64 R8, c[0x4][R24] ;  /* 0x0100000018087b82 */ /* 0x0000620000000a00 */
[----:B------:R-:W3:Y:S01]  /*0590*/  LDCU.64 UR4, c[0x4][0x198] ;  /* 0x01003300ff0477ac */ /* 0x000ee20008000a00 */
[----:B------:R-:W-:Y:S01]  /*05a0*/  IMAD.MOV.U32 R6, RZ, RZ, R22 ;  /* 0x000000ffff067224 */ /* 0x000fe200078e0016 */
[----:B------:R-:W-:Y:S01]  /*05b0*/  MOV R7, R2 ;  /* 0x0000000200077202 */ /* 0x000fe20000000f00 */
[----:B---3--:R-:W-:Y:S02]  /*05c0*/  IMAD.U32 R4, RZ, RZ, UR4 ;  /* 0x00000004ff047e24 */ /* 0x008fe4000f8e00ff */
[----:B------:R-:W-:Y:S01]  /*05d0*/  IMAD.U32 R5, RZ, RZ, UR5 ;  /* 0x00000005ff057e24 */ /* 0x000fe2000f8e00ff */
[----:B-12---:R0:W-:Y:S06]  /*05e0*/  STL.64 [R1], R10 ;  /* 0x0000000a01007387 */ /* 0x0061ec0000100a00 */
[----:B------:R-:W-:-:S07]  /*05f0*/  LEPC R20, `(.L_x_42) ;  /* 0x000000001014794e */ /* 0x000fce0000000000 */
[----:B0-----:R-:W-:Y:S05]  /*0600*/  CALL.ABS.NOINC R8 ;  /* 0x0000000008007343 */ /* 0x001fea0003c00000 */
.L_x_42:
        /* <DEDUP_REMOVED lines=12> */
.L_x_43:
        /* <DEDUP_REMOVED lines=12> */
.L_x_44:
        /* <DEDUP_REMOVED lines=12> */
.L_x_45:
        /* <DEDUP_REMOVED lines=12> */
.L_x_46:
        /* <DEDUP_REMOVED lines=12> */
.L_x_47:
        /* <DEDUP_REMOVED lines=12> */
.L_x_48:
        /* <DEDUP_REMOVED lines=12> */
.L_x_49:
        /* <DEDUP_REMOVED lines=12> */
.L_x_50:
        /* <DEDUP_REMOVED lines=12> */
.L_x_51:
        /* <DEDUP_REMOVED lines=12> */
.L_x_52:
        /* <DEDUP_REMOVED lines=12> */
.L_x_53:
[----:B------:R-:W-:Y:S02]  /*0e50*/  ISETP.NE.AND P6, PT, R27, RZ, PT ;  /* 0x000000ff1b00720c */ /* 0x000fe40003fc5270 */
[----:B------:R-:W-:-:S05]  /*0e60*/  IADD3 R16, P0, PT, R16, 0x80, RZ ;  /* 0x0000008010107810 */ /* 0x000fca0007f1e0ff */
[----:B------:R-:W-:-:S06]  /*0e70*/  IMAD.X R17, RZ, RZ, R17, P0 ;  /* 0x000000ffff117224 */ /* 0x000fcc00000e0611 */
[----:B------:R-:W-:Y:S05]  /*0e80*/  @P6 BRA `(.L_x_54) ;  /* 0xfffffff000e06947 */ /* 0x000fea000383ffff */
[----:B------:R-:W-:Y:S05]  /*0e90*/  BSYNC.RECONVERGENT B6 ;  /* 0x0000000000067941 */ /* 0x000fea0003800200 */
.L_x_37:
        /* <DEDUP_REMOVED lines=10> */
[----:B------:R-:W2:Y:S01]  /*0f40*/  LDG.E.64 R10, desc[UR4][R16.64] ;  /* 0x00000004100a7981 */ /* 0x000ea2000c1e1b00 */
[----:B------:R-:W-:Y:S01]  /*0f50*/  MOV R24, 0x0 ;  /* 0x0000000000187802 */ /* 0x000fe20000000f00 */
[----:B------:R-:W0:Y:S01]  /*0f60*/  LDCU.64 UR4, c[0x4][0x198] ;  /* 0x01003300ff0477ac */ /* 0x000e220008000a00 */
[----:B------:R-:W-:Y:S02]  /*0f70*/  IMAD.MOV.U32 R6, RZ, RZ, R22 ;  /* 0x000000ffff067224 */ /* 0x000fe400078e0016 */
[----:B------:R1:W3:Y:S01]  /*0f80*/  LDC.64 R8, c[0x4][R24] ;  /* 0x0100000018087b82 */ /* 0x0002e20000000a00 */
[----:B------:R-:W-:Y:S02]  /*0f90*/  IMAD.MOV.U32 R7, RZ, RZ, R2 ;  /* 0x000000ffff077224 */ /* 0x000fe400078e0002 */
[----:B0-----:R-:W-:Y:S02]  /*0fa0*/  IMAD.U32 R4, RZ, RZ, UR4 ;  /* 0x00000004ff047e24 */ /* 0x001fe4000f8e00ff */
[----:B------:R-:W-:Y:S01]  /*0fb0*/  IMAD.U32 R5, RZ, RZ, UR5 ;  /* 0x00000005ff057e24 */ /* 0x000fe2000f8e00ff */
[----:B--23--:R1:W-:Y:S06]  /*0fc0*/  STL.64 [R1], R10 ;  /* 0x0000000a01007387 */ /* 0x00c3ec0000100a00 */
[----:B------:R-:W-:-:S07]  /*0fd0*/  LEPC R20, `(.L_x_56) ;  /* 0x000000001014794e */ /* 0x000fce0000000000 */
[----:B-1----:R-:W-:Y:S05]  /*0fe0*/  CALL.ABS.NOINC R8 ;  /* 0x0000000008007343 */ /* 0x002fea0003c00000 */
.L_x_56:
[----:B------:R-:W-:Y:S02]  /*0ff0*/  R2UR UR4, R18 ;  /* 0x00000000120472ca */ /* 0x000fe400000e0000 */
[----:B------:R-:W-:-:S13]  /*1000*/  R2UR UR5, R19 ;  /* 0x00000000130572ca */ /* 0x000fda00000e0000 */
[----:B------:R-:W2:Y:S01]  /*1010*/  LDG.E.64 R10, desc[UR4][R16.64+0x8] ;  /* 0x00000804100a7981 */ /* 0x000ea2000c1e1b00 */
[----:B------:R0:W1:Y:S01]  /*1020*/  LDC.64 R8, c[0x4][R24] ;  /* 0x0100000018087b82 */ /* 0x0000620000000a00 */
[----:B------:R-:W3:Y:S01]  /*1030*/  LDCU.64 UR4, c[0x4][0x198] ;  /* 0x01003300ff0477ac */ /* 0x000ee20008000a00 */
[----:B------:R-:W-:Y:S02]  /*1040*/  IMAD.MOV.U32 R6, RZ, RZ, R22 ;  /* 0x000000ffff067224 */ /* 0x000fe400078e0016 */
[----:B------:R-:W-:Y:S01]  /*1050*/  IMAD.MOV.U32 R7, RZ, RZ, R2 ;  /* 0x000000ffff077224 */ /* 0x000fe200078e0002 */
[----:B---3--:R-:W-:Y:S01]  /*1060*/  MOV R4, UR4 ;  /* 0x0000000400047c02 */ /* 0x008fe20008000f00 */
[----:B------:R-:W-:Y:S01]  /*1070*/  IMAD.U32 R5, RZ, RZ, UR5 ;  /* 0x00000005ff057e24 */ /* 0x000fe2000f8e00ff */
[----:B-12---:R0:W-:Y:S06]  /*1080*/  STL.64 [R1], R10 ;  /* 0x0000000a01007387 */ /* 0x0061ec0000100a00 */
[----:B------:R-:W-:-:S07]  /*1090*/  LEPC R20, `(.L_x_57) ;  /* 0x000000001014794e */ /* 0x000fce0000000000 */
[----:B0-----:R-:W-:Y:S05]  /*10a0*/  CALL.ABS.NOINC R8 ;  /* 0x0000000008007343 */ /* 0x001fea0003c00000 */
.L_x_57:
        /* <DEDUP_REMOVED lines=12> */
.L_x_58:
        /* <DEDUP_REMOVED lines=12> */
.L_x_59:
        /* <DEDUP_REMOVED lines=12> */
.L_x_60:
[----:B------:R-:W-:Y:S02]  /*12f0*/  R2UR UR4, R18 ;  /* 0x00000000120472ca */ /* 0x000fe400000e0000 */
[----:B------:R-:W-:-:S13]  /*1300*/  R2UR UR5, R19 ;  /* 0x00000000130572ca */ /* 0x000fda00000e0000 */
[----:B------:R-:W2:Y:S01]  /*1310*/  LDG.E.64 R10, desc[UR4][R16.64+0x28] ;  /* 0x00002804100a7981 */ /* 0x000ea2000c1e1b00 */
[----:B------:R0:W1:Y:S01]  /*1320*/  LDC.64 R8, c[0x4][R24] ;  /* 0x0100000018087b82 */ /* 0x0000620000000a00 */
[----:B------:R-:W3:Y:S01]  /*1330*/  LDCU.64 UR4, c[0x4][0x198] ;  /* 0x01003300ff0477ac */ /* 0x000ee20008000a00 */
[----:B------:R-:W-:Y:S01]  /*1340*/  MOV R6, R22 ;  /* 0x0000001600067202 */ /* 0x000fe20000000f00 */
[----:B------:R-:W-:Y:S02]  /*1350*/  IMAD.MOV.U32 R7, RZ, RZ, R2 ;  /* 0x000000ffff077224 */ /* 0x000fe400078e0002 */
[----:B---3--:R-:W-:Y:S02]  /*1360*/  IMAD.U32 R4, RZ, RZ, UR4 ;  /* 0x00000004ff047e24 */ /* 0x008fe4000f8e00ff */
[----:B------:R-:W-:Y:S01]  /*1370*/  IMAD.U32 R5, RZ, RZ, UR5 ;  /* 0x00000005ff057e24 */ /* 0x000fe2000f8e00ff */
[----:B-12---:R0:W-:Y:S06]  /*1380*/  STL.64 [R1], R10 ;  /* 0x0000000a01007387 */ /* 0x0061ec0000100a00 */
[----:B------:R-:W-:-:S07]  /*1390*/  LEPC R20, `(.L_x_61) ;  /* 0x000000001014794e */ /* 0x000fce0000000000 */
[----:B0-----:R-:W-:Y:S05]  /*13a0*/  CALL.ABS.NOINC R8 ;  /* 0x0000000008007343 */ /* 0x001fea0003c00000 */
.L_x_61:
        /* <DEDUP_REMOVED lines=12> */
.L_x_62:
        /* <DEDUP_REMOVED lines=12> */
.L_x_63:
[----:B------:R-:W-:-:S07]  /*1530*/  VIADD R23, R23, 0x8 ;  /* 0x0000000817177836 */ /* 0x000fce0000000000 */
.L_x_55:
        /* <DEDUP_REMOVED lines=21> */
.L_x_65:
        /* <DEDUP_REMOVED lines=12> */
.L_x_66:
        /* <DEDUP_REMOVED lines=12> */
.L_x_67:
        /* <DEDUP_REMOVED lines=12> */
.L_x_68:
[----:B------:R-:W-:-:S07]  /*18d0*/  IADD3 R23, PT, PT, R23, 0x4, RZ ;  /* 0x0000000417177810 */ /* 0x000fce0007ffe0ff */
.L_x_64:
[----:B------:R-:W-:-:S13]  /*18e0*/  ISETP.NE.AND P0, PT, R25, RZ, PT ;  /* 0x000000ff1900720c */ /* 0x000fda0003f05270 */
[----:B------:R-:W-:Y:S05]  /*18f0*/  @!P0 EXIT ;  /* 0x000000000000894d */ /* 0x000fea0003800000 */
[----:B------:R-:W1:Y:S01]  /*1900*/  LDC.64 R16, c[0x0][0x380] ;  /* 0x0000e000ff107b82 */ /* 0x000e620000000a00 */
[----:B------:R-:W-:Y:S02]  /*1910*/  IMAD.MOV R25, RZ, RZ, -R25 ;  /* 0x000000ffff197224 */ /* 0x000fe400078e0a19 */
[----:B-1----:R-:W-:-:S07]  /*1920*/  IMAD.WIDE.U32 R16, R23, 0x8, R16 ;  /* 0x0000000817107825 */ /* 0x002fce00078e0010 */
.L_x_70:
[----:B0-----:R-:W-:Y:S02]  /*1930*/  R2UR UR4, R18 ;  /* 0x00000000120472ca */ /* 0x001fe400000e0000 */
[----:B------:R-:W-:-:S13]  /*1940*/  R2UR UR5, R19 ;  /* 0x00000000130572ca */ /* 0x000fda00000e0000 */
[----:B------:R-:W2:Y:S01]  /*1950*/  LDG.E.64 R10, desc[UR4][R16.64] ;  /* 0x00000004100a7981 */ /* 0x000ea2000c1e1b00 */
        /* <DEDUP_REMOVED lines=10> */
[----:B-12---:R0:W-:Y:S06]  /*1a00*/  STL.64 [R1], R10 ;  /* 0x0000000a01007387 */ /* 0x0061ec0000100a00 */
[----:B------:R-:W-:-:S07]  /*1a10*/  LEPC R20, `(.L_x_69) ;  /* 0x000000001014794e */ /* 0x000fce0000000000 */
[----:B0-----:R-:W-:Y:S05]  /*1a20*/  CALL.ABS.NOINC R8 ;  /* 0x0000000008007343 */ /* 0x001fea0003c00000 */
.L_x_69:
[----:B------:R-:W-:Y:S02]  /*1a30*/  ISETP.NE.AND P6, PT, R23, RZ, PT ;  /* 0x000000ff1700720c */ /* 0x000fe40003fc5270 */
[----:B------:R-:W-:-:S05]  /*1a40*/  IADD3 R16, P0, PT, R16, 0x8, RZ ;  /* 0x0000000810107810 */ /* 0x000fca0007f1e0ff */
[----:B------:R-:W-:-:S06]  /*1a50*/  IMAD.X R17, RZ, RZ, R17, P0 ;  /* 0x000000ffff117224 */ /* 0x000fcc00000e0611 */
[----:B------:R-:W-:Y:S05]  /*1a60*/  @P6 BRA `(.L_x_70) ;  /* 0xfffffffc00b06947 */ /* 0x000fea000383ffff */
[----:B------:R-:W-:Y:S05]  /*1a70*/  EXIT ;  /* 0x000000000000794d */ /* 0x000fea0003800000 */
.L_x_71:
        /* <DEDUP_REMOVED lines=16> */
.L_x_182:


//--------------------- .text._ZN7kernels12kernel_printImEEvPKT_i --------------------------
	.section	.text._ZN7kernels12kernel_printImEEvPKT_i,"ax",@progbits
	.align	128
        .global         _ZN7kernels12kernel_printImEEvPKT_i
        .type           _ZN7kernels12kernel_printImEEvPKT_i,@function
        .size           _ZN7kernels12kernel_printImEEvPKT_i,(.L_x_183 - _ZN7kernels12kernel_printImEEvPKT_i)
        .other          _ZN7kernels12kernel_printImEEvPKT_i,@"STO_CUDA_ENTRY STV_DEFAULT"
_ZN7kernels12kernel_printImEEvPKT_i:
.text._ZN7kernels12kernel_printImEEvPKT_i:
        /* <DEDUP_REMOVED lines=17> */
.L_x_72:
        /* <DEDUP_REMOVED lines=16> */
.L_x_90:
        /* <DEDUP_REMOVED lines=16> */
.L_x_74:
        /* <DEDUP_REMOVED lines=12> */
.L_x_75:
        /* <DEDUP_REMOVED lines=12> */
.L_x_76:
        /* <DEDUP_REMOVED lines=12> */
.L_x_77:
        /* <DEDUP_REMOVED lines=12> */
.L_x_78:
        /* <DEDUP_REMOVED lines=12> */
.L_x_79:
        /* <DEDUP_REMOVED lines=12> */
.L_x_80:
        /* <DEDUP_REMOVED lines=12> */
.L_x_81:
        /* <DEDUP_REMOVED lines=12> */
.L_x_82:
        /* <DEDUP_REMOVED lines=12> */
.L_x_83:
        /* <DEDUP_REMOVED lines=12> */
.L_x_84:
        /* <DEDUP_REMOVED lines=12> */
.L_x_85:
        /* <DEDUP_REMOVED lines=12> */
.L_x_86:
        /* <DEDUP_REMOVED lines=12> */
.L_x_87:
        /* <DEDUP_REMOVED lines=12> */
.L_x_88:
        /* <DEDUP_REMOVED lines=12> */
.L_x_89:
[----:B------:R-:W-:Y:S02]  /*0e50*/  ISETP.NE.AND P6, PT, R27, RZ, PT ;  /* 0x000000ff1b00720c */ /* 0x000fe40003fc5270 */
[----:B------:R-:W-:-:S05]  /*0e60*/  IADD3 R16, P0, PT, R16, 0x80, RZ ;  /* 0x0000008010107810 */ /* 0x000fca0007f1e0ff */
[----:B------:R-:W-:-:S06]  /*0e70*/  IMAD.X R17, RZ, RZ, R17, P0 ;  /* 0x000000ffff117224 */ /* 0x000fcc00000e0611 */
[----:B------:R-:W-:Y:S05]  /*0e80*/  @P6 BRA `(.L_x_90) ;  /* 0xfffffff000e06947 */ /* 0x000fea000383ffff */
[----:B------:R-:W-:Y:S05]  /*0e90*/  BSYNC.RECONVERGENT B6 ;  /* 0x0000000000067941 */ /* 0x000fea0003800200 */
.L_x_73:
        /* <DEDUP_REMOVED lines=21> */
.L_x_92:
        /* <DEDUP_REMOVED lines=12> */
.L_x_93:
        /* <DEDUP_REMOVED lines=12> */
.L_x_94:
        /* <DEDUP_REMOVED lines=12> */
.L_x_95:
        /* <DEDUP_REMOVED lines=12> */
.L_x_96:
        /* <DEDUP_REMOVED lines=12> */
.L_x_97:
        /* <DEDUP_REMOVED lines=12> */
.L_x_98:
        /* <DEDUP_REMOVED lines=12> */
.L_x_99:
[----:B------:R-:W-:-:S07]  /*1530*/  VIADD R23, R23, 0x8 ;  /* 0x0000000817177836 */ /* 0x000fce0000000000 */
.L_x_91:
        /* <DEDUP_REMOVED lines=21> */
.L_x_101:
        /* <DEDUP_REMOVED lines=12> */
.L_x_102:
        /* <DEDUP_REMOVED lines=12> */
.L_x_103:
        /* <DEDUP_REMOVED lines=12> */
.L_x_104:
[----:B------:R-:W-:-:S07]  /*18d0*/  IADD3 R23, PT, PT, R23, 0x4, RZ ;  /* 0x0000000417177810 */ /* 0x000fce0007ffe0ff */
.L_x_100:
[----:B------:R-:W-:-:S13]  /*18e0*/  ISETP.NE.AND P0, PT, R25, RZ, PT ;  /* 0x000000ff1900720c */ /* 0x000fda0003f05270 */
[----:B------:R-:W-:Y:S05]  /*18f0*/  @!P0 EXIT ;  /* 0x000000000000894d */ /* 0x000fea0003800000 */
[----:B------:R-:W1:Y:S01]  /*1900*/  LDC.64 R16, c[0x0][0x380] ;  /* 0x0000e000ff107b82 */ /* 0x000e620000000a00 */
[----:B------:R-:W-:Y:S02]  /*1910*/  IMAD.MOV R25, RZ, RZ, -R25 ;  /* 0x000000ffff197224 */ /* 0x000fe400078e0a19 */
[----:B-1----:R-:W-:-:S07]  /*1920*/  IMAD.WIDE.U32 R16, R23, 0x8, R16 ;  /* 0x0000000817107825 */ /* 0x002fce00078e0010 */
.L_x_106:
        /* <DEDUP_REMOVED lines=16> */
.L_x_105:
[----:B------:R-:W-:Y:S02]  /*1a30*/  ISETP.NE.AND P6, PT, R23, RZ, PT ;  /* 0x000000ff1700720c */ /* 0x000fe40003fc5270 */
[----:B------:R-:W-:-:S05]  /*1a40*/  IADD3 R16, P0, PT, R16, 0x8, RZ ;  /* 0x0000000810107810 */ /* 0x000fca0007f1e0ff */
[----:B------:R-:W-:-:S06]  /*1a50*/  IMAD.X R17, RZ, RZ, R17, P0 ;  /* 0x000000ffff117224 */ /* 0x000fcc00000e0611 */
[----:B------:R-:W-:Y:S05]  /*1a60*/  @P6 BRA `(.L_x_106) ;  /* 0xfffffffc00b06947 */ /* 0x000fea000383ffff */
[----:B------:R-:W-:Y:S05]  /*1a70*/  EXIT ;  /* 0x000000000000794d */ /* 0x000fea0003800000 */
.L_x_107:
        /* <DEDUP_REMOVED lines=16> */
.L_x_183:


//--------------------- .text._ZN7kernels12kernel_printIlEEvPKT_i --------------------------
	.section	.text._ZN7kernels12kernel_printIlEEvPKT_i,"ax",@progbits
	.align	128
        .global         _ZN7kernels12kernel_printIlEEvPKT_i
        .type           _ZN7kernels12kernel_printIlEEvPKT_i,@function
        .size           _ZN7kernels12kernel_printIlEEvPKT_i,(.L_x_184 - _ZN7kernels12kernel_printIlEEvPKT_i)
        .other          _ZN7kernels12kernel_printIlEEvPKT_i,@"STO_CUDA_ENTRY STV_DEFAULT"
_ZN7kernels12kernel_printIlEEvPKT_i:
.text._ZN7kernels12kernel_printIlEEvPKT_i:
        /* <DEDUP_REMOVED lines=17> */
.L_x_108:
        /* <DEDUP_REMOVED lines=16> */
.L_x_126:
        /* <DEDUP_REMOVED lines=16> */
.L_x_110:
        /* <DEDUP_REMOVED lines=12> */
.L_x_111:
        /* <DEDUP_REMOVED lines=12> */
.L_x_112:
        /* <DEDUP_REMOVED lines=12> */
.L_x_113:
        /* <DEDUP_REMOVED lines=12> */
.L_x_114:
        /* <DEDUP_REMOVED lines=12> */
.L_x_115:
        /* <DEDUP_REMOVED lines=12> */
.L_x_116:
        /* <DEDUP_REMOVED lines=12> */
.L_x_117:
        /* <DEDUP_REMOVED lines=12> */
.L_x_118:
        /* <DEDUP_REMOVED lines=12> */
.L_x_119:
        /* <DEDUP_REMOVED lines=12> */
.L_x_120:
        /* <DEDUP_REMOVED lines=12> */
.L_x_121:
        /* <DEDUP_REMOVED lines=12> */
.L_x_122:
        /* <DEDUP_REMOVED lines=12> */
.L_x_123:
        /* <DEDUP_REMOVED lines=12> */
.L_x_124:
        /* <DEDUP_REMOVED lines=12> */
.L_x_125:
[----:B------:R-:W-:Y:S02]  /*0e50*/  ISETP.NE.AND P6, PT, R27, RZ, PT ;  /* 0x000000ff1b00720c */ /* 0x000fe40003fc5270 */
[----:B------:R-:W-:-:S05]  /*0e60*/  IADD3 R16, P0, PT, R16, 0x80, RZ ;  /* 0x0000008010107810 */ /* 0x000fca0007f1e0ff */
[----:B------:R-:W-:-:S06]  /*0e70*/  IMAD.X R17, RZ, RZ, R17, P0 ;  /* 0x000000ffff117224 */ /* 0x000fcc00000e0611 */
[----:B------:R-:W-:Y:S05]  /*0e80*/  @P6 BRA `(.L_x_126) ;  /* 0xfffffff000e06947 */ /* 0x000fea000383ffff */
[----:B------:R-:W-:Y:S05]  /*0e90*/  BSYNC.RECONVERGENT B6 ;  /* 0x0000000000067941 */ /* 0x000fea0003800200 */
.L_x_109:
        /* <DEDUP_REMOVED lines=21> */
.L_x_128:
        /* <DEDUP_REMOVED lines=12> */
.L_x_129:
        /* <DEDUP_REMOVED lines=12> */
.L_x_130:
        /* <DEDUP_REMOVED lines=12> */
.L_x_131:
        /* <DEDUP_REMOVED lines=12> */
.L_x_132:
        /* <DEDUP_REMOVED lines=12> */
.L_x_133:
        /* <DEDUP_REMOVED lines=12> */
.L_x_134:
        /* <DEDUP_REMOVED lines=12> */
.L_x_135:
[----:B------:R-:W-:-:S07]  /*1530*/  VIADD R23, R23, 0x8 ;  /* 0x0000000817177836 */ /* 0x000fce0000000000 */
.L_x_127:
        /* <DEDUP_REMOVED lines=21> */
.L_x_137:
        /* <DEDUP_REMOVED lines=12> */
.L_x_138:
        /* <DEDUP_REMOVED lines=12> */
.L_x_139:
        /* <DEDUP_REMOVED lines=12> */
.L_x_140:
[----:B------:R-:W-:-:S07]  /*18d0*/  IADD3 R23, PT, PT, R23, 0x4, RZ ;  /* 0x0000000417177810 */ /* 0x000fce0007ffe0ff */
.L_x_136:
[----:B------:R-:W-:-:S13]  /*18e0*/  ISETP.NE.AND P0, PT, R25, RZ, PT ;  /* 0x000000ff1900720c */ /* 0x000fda0003f05270 */
[----:B------:R-:W-:Y:S05]  /*18f0*/  @!P0 EXIT ;  /* 0x000000000000894d */ /* 0x000fea0003800000 */
[----:B------:R-:W1:Y:S01]  /*1900*/  LDC.64 R16, c[0x0][0x380] ;  /* 0x0000e000ff107b82 */ /* 0x000e620000000a00 */
[----:B------:R-:W-:Y:S02]  /*1910*/  IMAD.MOV R25, RZ, RZ, -R25 ;  /* 0x000000ffff197224 */ /* 0x000fe400078e0a19 */
[----:B-1----:R-:W-:-:S07]  /*1920*/  IMAD.WIDE.U32 R16, R23, 0x8, R16 ;  /* 0x0000000817107825 */ /* 0x002fce00078e0010 */
.L_x_142:
        /* <DEDUP_REMOVED lines=16> */
.L_x_141:
[----:B------:R-:W-:Y:S02]  /*1a30*/  ISETP.NE.AND P6, PT, R23, RZ, PT ;  /* 0x000000ff1700720c */ /* 0x000fe40003fc5270 */
[----:B------:R-:W-:-:S05]  /*1a40*/  IADD3 R16, P0, PT, R16, 0x8, RZ ;  /* 0x0000000810107810 */ /* 0x000fca0007f1e0ff */
[----:B------:R-:W-:-:S06]  /*1a50*/  IMAD.X R17, RZ, RZ, R17, P0 ;  /* 0x000000ffff117224 */ /* 0x000fcc00000e0611 */
[----:B------:R-:W-:Y:S05]  /*1a60*/  @P6 BRA `(.L_x_142) ;  /* 0xfffffffc00b06947 */ /* 0x000fea000383ffff */
[----:B------:R-:W-:Y:S05]  /*1a70*/  EXIT ;  /* 0x000000000000794d */ /* 0x000fea0003800000 */
.L_x_143:
        /* <DEDUP_REMOVED lines=16> */
.L_x_184:


//--------------------- .text._ZN7kernels12kernel_printIiEEvPKT_i --------------------------
	.section	.text._ZN7kernels12kernel_printIiEEvPKT_i,"ax",@progbits
	.align	128
        .global         _ZN7kernels12kernel_printIiEEvPKT_i
        .type           _ZN7kernels12kernel_printIiEEvPKT_i,@function
        .size           _ZN7kernels12kernel_printIiEEvPKT_i,(.L_x_185 - _ZN7kernels12kernel_printIiEEvPKT_i)
        .other          _ZN7kernels12kernel_printIiEEvPKT_i,@"STO_CUDA_ENTRY STV_DEFAULT"
_ZN7kernels12kernel_printIiEEvPKT_i:
.text._ZN7kernels12kernel_printIiEEvPKT_i:
        /* <DEDUP_REMOVED lines=17> */
.L_x_144:
        /* <DEDUP_REMOVED lines=16> */
.L_x_162:
[----:B0-----:R-:W-:Y:S02]  /*0210*/  R2UR UR4, R18 ;  /* 0x00000000120472ca */ /* 0x001fe400000e0000 */
[----:B------:R-:W-:-:S13]  /*0220*/  R2UR UR5, R19 ;  /* 0x00000000130572ca */ /* 0x000fda00000e0000 */
[----:B------:R-:W2:Y:S01]  /*0230*/  LDG.E R0, desc[UR4][R16.64+-0x20] ;  /* 0xffffe00410007981 */ /* 0x000ea2000c1e1900 */
        /* <DEDUP_REMOVED lines=10> */
[----:B--23--:R1:W-:Y:S06]  /*02e0*/  STL [R1], R0 ;  /* 0x0000000001007387 */ /* 0x00c3ec0000100800 */
[----:B------:R-:W-:-:S07]  /*02f0*/  LEPC R20, `(.L_x_146) ;  /* 0x000000001014794e */ /* 0x000fce0000000000 */
[----:B-1----:R-:W-:Y:S05]  /*0300*/  CALL.ABS.NOINC R8 ;  /* 0x0000000008007343 */ /* 0x002fea0003c00000 */
.L_x_146:
[----:B------:R-:W-:Y:S02]  /*0310*/  R2UR UR4, R18 ;  /* 0x00000000120472ca */ /* 0x000fe400000e0000 */
[----:B------:R-:W-:-:S13]  /*0320*/  R2UR UR5, R19 ;  /* 0x00000000130572ca */ /* 0x000fda00000e0000 */
[----:B------:R-:W2:Y:S01]  /*0330*/  LDG.E R0, desc[UR4][R16.64+-0x1c] ;  /* 0xffffe40410007981 */ /* 0x000ea2000c1e1900 */
[----:B------:R0:W1:Y:S01]  /*0340*/  LDC.64 R8, c[0x4][R24] ;  /* 0x0100000018087b82 */ /* 0x0000620000000a00 */
[----:B------:R-:W3:Y:S01]  /*0350*/  LDCU.64 UR4, c[0x4][0x168] ;  /* 0x01002d00ff0477ac */ /* 0x000ee20008000a00 */
[----:B------:R-:W-:Y:S02]  /*0360*/  IMAD.MOV.U32 R6, RZ, RZ, R22 ;  /* 0x000000ffff067224 */ /* 0x000fe400078e0016 */
[----:B------:R-:W-:Y:S02]  /*0370*/  IMAD.MOV.U32 R7, RZ, RZ, R2 ;  /* 0x000000ffff077224 */ /* 0x000fe400078e0002 */
[----:B---3--:R-:W-:Y:S02]  /*0380*/  IMAD.U32 R4, RZ, RZ, UR4 ;  /* 0x00000004ff047e24 */ /* 0x008fe4000f8e00ff */
[----:B------:R-:W-:Y:S01]  /*0390*/  IMAD.U32 R5, RZ, RZ, UR5 ;  /* 0x00000005ff057e24 */ /* 0x000fe2000f8e00ff */
[----:B-12---:R0:W-:Y:S06]  /*03a0*/  STL [R1], R0 ;  /* 0x0000000001007387 */ /* 0x0061ec0000100800 */
[----:B------:R-:W-:-:S07]  /*03b0*/  LEPC R20, `(.L_x_147) ;  /* 0x000000001014794e */ /* 0x000fce0000000000 */
[----:B0-----:R-:W-:Y:S05]  /*03c0*/  CALL.ABS.NOINC R8 ;  /* 0x0000000008007343 */ /* 0x001fea0003c00000 */
.L_x_147:
[----:B------:R-:W-:Y:S02]  /*03d0*/  R2UR UR4, R18 ;  /* 0x00000000120472ca */ /* 0x000fe400000e0000 */
[----:B------:R-:W-:-:S13]  /*03e0*/  R2UR UR5, R19 ;  /* 0x00000000130572ca */ /* 0x000fda00000e0000 */
[----:B------:R-:W2:Y:S01]  /*03f0*/  LDG.E R0, desc[UR4][R16.64+-0x18] ;  /* 0xffffe80410007981 */ /* 0x000ea2000c1e1900 */
[----:B------:R0:W1:Y:S01]  /*0400*/  LDC.64 R8, c[0x4][R24] ;  /* 0x0100000018087b82 */ /* 0x0000620000000a00 */
[----:B------:R-:W3:Y:S01]  /*0410*/  LDCU.64 UR4, c[0x4][0x168] ;  /* 0x01002d00ff0477ac */ /* 0x000ee20008000a00 */
[----:B------:R-:W-:Y:S02]  /*0420*/  IMAD.MOV.U32 R6, RZ, RZ, R22 ;  /* 0x000000ffff067224 */ /* 0x000fe400078e0016 */
[----:B------:R-:W-:Y:S02]  /*0430*/  IMAD.MOV.U32 R7, RZ, RZ, R2 ;  /* 0x000000ffff077224 */ /* 0x000fe400078e0002 */
[----:B---3--:R-:W-:Y:S01]  /*0440*/  IMAD.U32 R4, RZ, RZ, UR4 ;  /* 0x00000004ff047e24 */ /* 0x008fe2000f8e00ff */
[----:B------:R-:W-:Y:S01]  /*0450*/  MOV R5, UR5 ;  /* 0x0000000500057c02 */ /* 0x000fe20008000f00 */
[----:B-12---:R0:W-:Y:S06]  /*0460*/  STL [R1], R0 ;  /* 0x0000000001007387 */ /* 0x0061ec0000100800 */
[----:B------:R-:W-:-:S07]  /*0470*/  LEPC R20, `(.L_x_148) ;  /* 0x000000001014794e */ /* 0x000fce0000000000 */
[----:B0-----:R-:W-:Y:S05]  /*0480*/  CALL.ABS.NOINC R8 ;  /* 0x0000000008007343 */ /* 0x001fea0003c00000 */
.L_x_148:
        /* <DEDUP_REMOVED lines=12> */
.L_x_149:
[----:B------:R-:W-:Y:S02]  /*0550*/  R2UR UR4, R18 ;  /* 0x00000000120472ca */ /* 0x000fe400000e0000 */
[----:B------:R-:W-:-:S13]  /*0560*/  R2UR UR5, R19 ;  /* 0x00000000130572ca */ /* 0x000fda00000e0000 */
[----:B------:R-:W2:Y:S01]  /*0570*/  LDG.E R0, desc[UR4][R16.64+-0x10] ;  /* 0xfffff00410007981 */ /* 0x000ea2000c1e1900 */
[----:B------:R0:W1:Y:S01]  /*0580*/  LDC.64 R8, c[0x4][R24] ;  /* 0x0100000018087b82 */ /* 0x0000620000000a00 */
[----:B------:R-:W3:Y:S01]  /*0590*/  LDCU.64 UR4, c[0x4][0x168] ;  /* 0x01002d00ff0477ac */ /* 0x000ee20008000a00 */
[----:B------:R-:W-:Y:S01]  /*05a0*/  IMAD.MOV.U32 R6, RZ, RZ, R22 ;  /* 0x000000ffff067224 */ /* 0x000fe200078e0016 */
[----:B------:R-:W-:Y:S01]  /*05b0*/  MOV R7, R2 ;  /* 0x0000000200077202 */ /* 0x000fe20000000f00 */
[----:B---3--:R-:W-:Y:S02]  /*05c0*/  IMAD.U32 R4, RZ, RZ, UR4 ;  /* 0x00000004ff047e24 */ /* 0x008fe4000f8e00ff */
[----:B------:R-:W-:Y:S01]  /*05d0*/  IMAD.U32 R5, RZ, RZ, UR5 ;  /* 0x00000005ff057e24 */ /* 0x000fe2000f8e00ff */
[----:B-12---:R0:W-:Y:S06]  /*05e0*/  STL [R1], R0 ;  /* 0x0000000001007387 */ /* 0x0061ec0000100800 */
[----:B------:R-:W-:-:S07]  /*05f0*/  LEPC R20, `(.L_x_150) ;  /* 0x000000001014794e */ /* 0x000fce0000000000 */
[----:B0-----:R-:W-:Y:S05]  /*0600*/  CALL.ABS.NOINC R8 ;  /* 0x0000000008007343 */ /* 0x001fea0003c00000 */
.L_x_150:
        /* <DEDUP_REMOVED lines=12> */
.L_x_151:
        /* <DEDUP_REMOVED lines=12> */
.L_x_152:
        /* <DEDUP_REMOVED lines=12> */
.L_x_153:
        /* <DEDUP_REMOVED lines=12> */
.L_x_154:
        /* <DEDUP_REMOVED lines=12> */
.L_x_155:
        /* <DEDUP_REMOVED lines=12> */
.L_x_156:
        /* <DEDUP_REMOVED lines=12> */
.L_x_157:
        /* <DEDUP_REMOVED lines=12> */
.L_x_158:
        /* <DEDUP_REMOVED lines=12> */
.L_x_159:
        /* <DEDUP_REMOVED lines=12> */
.L_x_160:
        /* <DEDUP_REMOVED lines=12> */
.L_x_161:
[----:B------:R-:W-:Y:S02]  /*0e50*/  ISETP.NE.AND P6, PT, R27, RZ, PT ;  /* 0x000000ff1b00720c */ /* 0x000fe40003fc5270 */
[----:B------:R-:W-:-:S05]  /*0e60*/  IADD3 R16, P0, PT, R16, 0x40, RZ ;  /* 0x0000004010107810 */ /* 0x000fca0007f1e0ff */
[----:B------:R-:W-:-:S06]  /*0e70*/  IMAD.X R17, RZ, RZ, R17, P0 ;  /* 0x000000ffff117224 */ /* 0x000fcc00000e0611 */
[----:B------:R-:W-:Y:S05]  /*0e80*/  @P6 BRA `(.L_x_162) ;  /* 0xfffffff000e06947 */ /* 0x000fea000383ffff */
[----:B------:R-:W-:Y:S05]  /*0e90*/  BSYNC.RECONVERGENT B6 ;  /* 0x0000000000067941 */ /* 0x000fea0003800200 */
.L_x_145:
        /* <DEDUP_REMOVED lines=10> */
[----:B------:R-:W2:Y:S01]  /*0f40*/  LDG.E R0, desc[UR4][R16.64] ;  /* 0x0000000410007981 */ /* 0x000ea2000c1e1900 */
[----:B------:R-:W-:Y:S01]  /*0f50*/  MOV R24, 0x0 ;  /* 0x0000000000187802 */ /* 0x000fe20000000f00 */
[----:B------:R-:W0:Y:S01]  /*0f60*/  LDCU.64 UR4, c[0x4][0x168] ;  /* 0x01002d00ff0477ac */ /* 0x000e220008000a00 */
[----:B------:R-:W-:Y:S02]  /*0f70*/  IMAD.MOV.U32 R6, RZ, RZ, R22 ;  /* 0x000000ffff067224 */ /* 0x000fe400078e0016 */
[----:B------:R1:W3:Y:S01]  /*0f80*/  LDC.64 R8, c[0x4][R24] ;  /* 0x0100000018087b82 */ /* 0x0002e20000000a00 */
[----:B------:R-:W-:Y:S02]  /*0f90*/  IMAD.MOV.U32 R7, RZ, RZ, R2 ;  /* 0x000000ffff077224 */ /* 0x000fe400078e0002 */
[----:B0-----:R-:W-:Y:S02]  /*0fa0*/  IMAD.U32 R4, RZ, RZ, UR4 ;  /* 0x00000004ff047e24 */ /* 0x001fe4000f8e00ff */
[----:B------:R-:W-:Y:S01]  /*0fb0*/  IMAD.U32 R5, RZ, RZ, UR5 ;  /* 0x00000005ff057e24 */ /* 0x000fe2000f8e00ff */
[----:B--23--:R1:W-:Y:S06]  /*0fc0*/  STL [R1], R0 ;  /* 0x0000000001007387 */ /* 0x00c3ec0000100800 */
[----:B------:R-:W-:-:S07]  /*0fd0*/  LEPC R20, `(.L_x_164) ;  /* 0x000000001014794e */ /* 0x000fce0000000000 */
[----:B-1----:R-:W-:Y:S05]  /*0fe0*/  CALL.ABS.NOINC R8 ;  /* 0x0000000008007343 */ /* 0x002fea0003c00000 */
.L_x_164:
[----:B------:R-:W-:Y:S02]  /*0ff0*/  R2UR UR4, R18 ;  /* 0x00000000120472ca */ /* 0x000fe400000e0000 */
[----:B------:R-:W-:-:S13]  /*1000*/  R2UR UR5, R19 ;  /* 0x00000000130572ca */ /* 0x000fda00000e0000 */
[----:B------:R-:W2:Y:S01]  /*1010*/  LDG.E R0, desc[UR4][R16.64+0x4] ;  /* 0x0000040410007981 */ /* 0x000ea2000c1e1900 */
[----:B------:R0:W1:Y:S01]  /*1020*/  LDC.64 R8, c[0x4][R24] ;  /* 0x0100000018087b82 */ /* 0x0000620000000a00 */
[----:B------:R-:W3:Y:S01]  /*1030*/  LDCU.64 UR4, c[0x4][0x168] ;  /* 0x01002d00ff0477ac */ /* 0x000ee20008000a00 */
[----:B------:R-:W-:Y:S02]  /*1040*/  IMAD.MOV.U32 R6, RZ, RZ, R22 ;  /* 0x000000ffff067224 */ /* 0x000fe400078e0016 */
[----:B------:R-:W-:Y:S01]  /*1050*/  IMAD.MOV.U32 R7, RZ, RZ, R2 ;  /* 0x000000ffff077224 */ /* 0x000fe200078e0002 */
[----:B---3--:R-:W-:Y:S01]  /*1060*/  MOV R4, UR4 ;  /* 0x0000000400047c02 */ /* 0x008fe20008000f00 */
[----:B------:R-:W-:Y:S01]  /*1070*/  IMAD.U32 R5, RZ, RZ, UR5 ;  /* 0x00000005ff057e24 */ /* 0x000fe2000f8e00ff */
[----:B-12---:R0:W-:Y:S06]  /*1080*/  STL [R1], R0 ;  /* 0x0000000001007387 */ /* 0x0061ec0000100800 */
[----:B------:R-:W-:-:S07]  /*1090*/  LEPC R20, `(.L_x_165) ;  /* 0x000000001014794e */ /* 0x000fce0000000000 */
[----:B0-----:R-:W-:Y:S05]  /*10a0*/  CALL.ABS.NOINC R8 ;  /* 0x0000000008007343 */ /* 0x001fea0003c00000 */
.L_x_165:
        /* <DEDUP_REMOVED lines=12> */
.L_x_166:
        /* <DEDUP_REMOVED lines=12> */
.L_x_167:
        /* <DEDUP_REMOVED lines=12> */
.L_x_168:
[----:B------:R-:W-:Y:S02]  /*12f0*/  R2UR UR4, R18 ;  /* 0x00000000120472ca */ /* 0x000fe400000e0000 */
[----:B------:R-:W-:-:S13]  /*1300*/  R2UR UR5, R19 ;  /* 0x00000000130572ca */ /* 0x000fda00000e0000 */
[----:B------:R-:W2:Y:S01]  /*1310*/  LDG.E R0, desc[UR4][R16.64+0x14] ;  /* 0x0000140410007981 */ /* 0x000ea2000c1e1900 */
[----:B------:R0:W1:Y:S01]  /*1320*/  LDC.64 R8, c[0x4][R24] ;  /* 0x0100000018087b82 */ /* 0x0000620000000a00 */
[----:B------:R-:W3:Y:S01]  /*1330*/  LDCU.64 UR4, c[0x4][0x168] ;  /* 0x01002d00ff0477ac */ /* 0x000ee20008000a00 */
[----:B------:R-:W-:Y:S01]  /*1340*/  MOV R6, R22 ;  /* 0x0000001600067202 */ /* 0x000fe20000000f00 */
[----:B------:R-:W-:Y:S02]  /*1350*/  IMAD.MOV.U32 R7, RZ, RZ, R2 ;  /* 0x000000ffff077224 */ /* 0x000fe400078e0002 */
[----:B---3--:R-:W-:Y:S02]  /*1360*/  IMAD.U32 R4, RZ, RZ, UR4 ;  /* 0x00000004ff047e24 */ /* 0x008fe4000f8e00ff */
[----:B------:R-:W-:Y:S01]  /*1370*/  IMAD.U32 R5, RZ, RZ, UR5 ;  /* 0x00000005ff057e24 */ /* 0x000fe2000f8e00ff */
[----:B-12---:R0:W-:Y:S06]  /*1380*/  STL [R1], R0 ;  /* 0x0000000001007387 */ /* 0x0061ec0000100800 */
[----:B------:R-:W-:-:S07]  /*1390*/  LEPC R20, `(.L_x_169) ;  /* 0x000000001014794e */ /* 0x000fce0000000000 */
[----:B0-----:R-:W-:Y:S05]  /*13a0*/  CALL.ABS.NOINC R8 ;  /* 0x0000000008007343 */ /* 0x001fea0003c00000 */
.L_x_169:
        /* <DEDUP_REMOVED lines=12> */
.L_x_170:
        /* <DEDUP_REMOVED lines=12> */
.L_x_171:
[----:B------:R-:W-:-:S07]  /*1530*/  VIADD R23, R23, 0x8 ;  /* 0x0000000817177836 */ /* 0x000fce0000000000 */
.L_x_163:
        /* <DEDUP_REMOVED lines=21> */
.L_x_173:
        /* <DEDUP_REMOVED lines=12> */
.L_x_174:
        /* <DEDUP_REMOVED lines=12> */
.L_x_175:
        /* <DEDUP_REMOVED lines=12> */
.L_x_176:
[----:B------:R-:W-:-:S07]  /*18d0*/  IADD3 R23, PT, PT, R23, 0x4, RZ ;  /* 0x0000000417177810 */ /* 0x000fce0007ffe0ff */
.L_x_172:
[----:B------:R-:W-:-:S13]  /*18e0*/  ISETP.NE.AND P0, PT, R25, RZ, PT ;  /* 0x000000ff1900720c */ /* 0x000fda0003f05270 */
[----:B------:R-:W-:Y:S05]  /*18f0*/  @!P0 EXIT ;  /* 0x000000000000894d */ /* 0x000fea0003800000 */
[----:B------:R-:W1:Y:S01]  /*1900*/  LDC.64 R16, c[0x0][0x380] ;  /* 0x0000e000ff107b82 */ /* 0x000e620000000a00 */
[----:B------:R-:W-:Y:S02]  /*1910*/  IMAD.MOV R25, RZ, RZ, -R25 ;  /* 0x000000ffff197224 */ /* 0x000fe400078e0a19 */
[----:B-1----:R-:W-:-:S07]  /*1920*/  IMAD.WIDE.U32 R16, R23, 0x4, R16 ;  /* 0x0000000417107825 */ /* 0x002fce00078e0010 */
.L_x_178:
[----:B0-----:R-:W-:Y:S02]  /*1930*/  R2UR UR4, R18 ;  /* 0x00000000120472ca */ /* 0x001fe400000e0000 */
[----:B------:R-:W-:-:S13]  /*1940*/  R2UR UR5, R19 ;  /* 0x00000000130572ca */ /* 0x000fda00000e0000 */
[----:B------:R-:W2:Y:S01]  /*1950*/  LDG.E R0, desc[UR4][R16.64] ;  /* 0x0000000410007981 */ /* 0x000ea2000c1e1900 */
        /* <DEDUP_REMOVED lines=10> */
[----:B-12---:R0:W-:Y:S06]  /*1a00*/  STL [R1], R0 ;  /* 0x0000000001007387 */ /* 0x0061ec0000100800 */
[----:B------:R-:W-:-:S07]  /*1a10*/  LEPC R20, `(.L_x_177) ;  /* 0x000000001014794e */ /* 0x000fce0000000000 */
[----:B0-----:R-:W-:Y:S05]  /*1a20*/  CALL.ABS.NOINC R8 ;  /* 0x0000000008007343 */ /* 0x001fea0003c00000 */
.L_x_177:
[----:B------:R-:W-:Y:S02]  /*1a30*/  ISETP.NE.AND P6, PT, R23, RZ, PT ;  /* 0x000000ff1700720c */ /* 0x000fe40003fc5270 */
[----:B------:R-:W-:-:S05]  /*1a40*/  IADD3 R16, P0, PT, R16, 0x4, RZ ;  /* 0x0000000410107810 */ /* 0x000fca0007f1e0ff */
[----:B------:R-:W-:-:S06]  /*1a50*/  IMAD.X R17, RZ, RZ, R17, P0 ;  /* 0x000000ffff117224 */ /* 0x000fcc00000e0611 */
[----:B------:R-:W-:Y:S05]  /*1a60*/  @P6 BRA `(.L_x_178) ;  /* 0xfffffffc00b06947 */ /* 0x000fea000383ffff */
[----:B------:R-:W-:Y:S05]  /*1a70*/  EXIT ;  /* 0x000000000000794d */ /* 0x000fea0003800000 */
.L_x_179:
        /* <DEDUP_REMOVED lines=16> */
.L_x_185:


//--------------------- .text._ZN3cub18CUB_300001_SM_10006detail11EmptyKernelIvEEvv --------------------------
	.section	.text._ZN3cub18CUB_300001_SM_10006detail11EmptyKernelIvEEvv,"ax",@progbits
	.align	128
        .global         _ZN3cub18CUB_300001_SM_10006detail11EmptyKernelIvEEvv
        .type           _ZN3cub18CUB_300001_SM_10006detail11EmptyKernelIvEEvv,@function
        .size           _ZN3cub18CUB_300001_SM_10006detail11EmptyKernelIvEEvv,(.L_x_186 - _ZN3cub18CUB_300001_SM_10006detail11EmptyKernelIvEEvv)
        .other          _ZN3cub18CUB_300001_SM_10006detail11EmptyKernelIvEEvv,@"STO_CUDA_ENTRY STV_DEFAULT"
_ZN3cub18CUB_300001_SM_10006detail11EmptyKernelIvEEvv:
.text._ZN3cub18CUB_300001_SM_10006detail11EmptyKernelIvEEvv:
[----:B------:R-:W-:Y:S01]  /*0000*/  LDC R1, c[0x0][0x37c] ;  /* 0x0000df00ff017b82 */ /* 0x000fe20000000800 */
[----:B------:R-:W-:Y:S05]  /*0010*/  EXIT ;  /* 0x000000000000794d */ /* 0x000fea0003800000 */
.L_x_180:
        /* <DEDUP_REMOVED lines=14> */
.L_x_186:


//--------------------- .nv.global.init           --------------------------
	.section	.nv.global.init,"aw",@progbits
.nv.global.init:
	.type		$str$1,@object
	.size		$str$1,($str$7 - $str$1)
$str$1:
        /*0000*/ 	.byte	0x25, 0x64, 0x20, 0x00
	.type		$str$7,@object
	.size		$str$7,($str$5 - $str$7)
$str$7:
        /*0004*/ 	.byte	0x25, 0x67, 0x20, 0x00
	.type		$str$5,@object
	.size		$str$5,($str$3 - $str$5)
$str$5:
        /*0008*/ 	.byte	0x25, 0x6c, 0x75, 0x20, 0x00
	.type		$str$3,@object
	.size		$str$3,($str$8 - $str$3)
$str$3:
        /*000d*/ 	.byte	0x25, 0x6c, 0x64, 0x20, 0x00
	.type		$str$8,@object
	.size		$str$8,($str$6 - $str$8)
$str$8:
        /*0012*/ 	.byte	0x5a, 0x3a, 0x20, 0x25, 0x64, 0x20, 0x00
	.type		$str$6,@object
	.size		$str$6,($str - $str$6)
$str$6:
        /*0019*/ 	.byte	0x44, 0x3a, 0x20, 0x25, 0x64, 0x20, 0x00
	.type		$str,@object
	.size		$str,($str$2 - $str)
$str:
        /*0020*/ 	.byte	0x69, 0x6e, 0x74, 0x3a, 0x20, 0x25, 0x64, 0x20, 0x00
	.type		$str$2,@object
	.size		$str$2,($str$9 - $str$2)
$str$2:
        /*0029*/ 	.byte	0x6c, 0x6f, 0x6e, 0x67, 0x3a, 0x20, 0x25, 0x64, 0x20, 0x00
	.type		$str$9,@object
	.size		$str$9,($str$4 - $str$9)
$str$9:
        /*0033*/ 	.byte	0x28, 0x25, 0x67, 0x2c, 0x20, 0x25, 0x67, 0x29, 0x20, 0x00
	.type		$str$4,@object
	.size		$str$4,(.L_47 - $str$4)
$str$4:
        /*003d*/ 	.byte	0x75, 0x6c, 0x6f, 0x6e, 0x67, 0x3a, 0x20, 0x25, 0x64, 0x20, 0x00
.L_47:


//--------------------- .nv.shared.reserved.0     --------------------------
	.section	.nv.shared.reserved.0,"aw",@nobits
	.weak		__nv_reservedSMEM_offset_0_alias
	.size		__nv_reservedSMEM_offset_0_alias, 0, 64
	.other		__nv_reservedSMEM_offset_0_alias,@"STO_CUDA_RESERVED_SHARED STV_DEFAULT"
__nv_reservedSMEM_offset_0_alias:
	.zero		0
	.zero		64


//--------------------- .nv.global                --------------------------
	.section	.nv.global,"aw",@nobits
.nv.global:
	.type		_ZN34_INTERNAL_f81faea0_4_k_cu_762f9b986thrust24THRUST_300001_SM_1000_NS3seqE,@object
	.size		_ZN34_INTERNAL_f81faea0_4_k_cu_762f9b986thrust24THRUST_300001_SM_1000_NS3seqE,(_ZN34_INTERNAL_f81faea0_4_k_cu_762f9b984cuda3std3__48in_placeE - _ZN34_INTERNAL_f81faea0_4_k_cu_762f9b986thrust24THRUST_300001_SM_1000_NS3seqE)
_ZN34_INTERNAL_f81faea0_4_k_cu_762f9b986thrust24THRUST_300001_SM_1000_NS3seqE:
	.zero		1
	.type		_ZN34_INTERNAL_f81faea0_4_k_cu_762f9b984cuda3std3__48in_placeE,@object
	.size		_ZN34_INTERNAL_f81faea0_4_k_cu_762f9b984cuda3std3__48in_placeE,(_ZN34_INTERNAL_f81faea0_4_k_cu_762f9b984cuda3std6ranges3__45__cpo4sizeE - _ZN34_INTERNAL_f81faea0_4_k_cu_762f9b984cuda3std3__48in_placeE)
_ZN34_INTERNAL_f81faea0_4_k_cu_762f9b984cuda3std3__48in_placeE:
	.zero		1
	.type		_ZN34_INTERNAL_f81faea0_4_k_cu_762f9b984cuda3std6ranges3__45__cpo4sizeE,@object
	.size		_ZN34_INTERNAL_f81faea0_4_k_cu_762f9b984cuda3std6ranges3__45__cpo4sizeE,(_ZN34_INTERNAL_f81faea0_4_k_cu_762f9b986thrust24THRUST_300001_SM_1000_NS12placeholders2_3E - _ZN34_INTERNAL_f81faea0_4_k_cu_762f9b984cuda3std6ranges3__45__cpo4sizeE)
_ZN34_INTERNAL_f81faea0_4_k_cu_762f9b984cuda3std6ranges3__45__cpo4sizeE:
	.zero		1
	.type		_ZN34_INTERNAL_f81faea0_4_k_cu_762f9b986thrust24THRUST_300001_SM_1000_NS12placeholders2_3E,@object
	.size		_ZN34_INTERNAL_f81faea0_4_k_cu_762f9b986thrust24THRUST_300001_SM_1000_NS12placeholders2_3E,(_ZN34_INTERNAL_f81faea0_4_k_cu_762f9b984cuda3std3__45__cpo6cbeginE - _ZN34_INTERNAL_f81faea0_4_k_cu_762f9b986thrust24THRUST_300001_SM_1000_NS12placeholders2_3E)
_ZN34_INTERNAL_f81faea0_4_k_cu_762f9b986thrust24THRUST_300001_SM_1000_NS12placeholders2_3E:
	.zero		1
	.type		_ZN34_INTERNAL_f81faea0_4_k_cu_762f9b984cuda3std3__45__cpo6cbeginE,@object
	.size		_ZN34_INTERNAL_f81faea0_4_k_cu_762f9b984cuda3std3__45__cpo6cbeginE,(_ZN34_INTERNAL_f81faea0_4_k_cu_762f9b984cuda3std6ranges3__45__cpo6cbeginE - _ZN34_INTERNAL_f81faea0_4_k_cu_762f9b984cuda3std3__45__cpo6cbeginE)
_ZN34_INTERNAL_f81faea0_4_k_cu_762f9b984cuda3std3__45__cpo6cbeginE:
	.zero		1
	.type		_ZN34_INTERNAL_f81faea0_4_k_cu_762f9b984cuda3std6ranges3__45__cpo6cbeginE,@object
	.size		_ZN34_INTERNAL_f81faea0_4_k_cu_762f9b984cuda3std6ranges3__45__cpo6cbeginE,(_ZN34_INTERNAL_f81faea0_4_k_cu_762f9b986thrust24THRUST_300001_SM_1000_NS12placeholders2_7E - _ZN34_INTERNAL_f81faea0_4_k_cu_762f9b984cuda3std6ranges3__45__cpo6cbeginE)
_ZN34_INTERNAL_f81faea0_4_k_cu_762f9b984cuda3std6ranges3__45__cpo6cbeginE:
	.zero		1
	.type		_ZN34_INTERNAL_f81faea0_4_k_cu_762f9b986thrust24THRUST_300001_SM_1000_NS12placeholders2_7E,@object
	.size		_ZN34_INTERNAL_f81faea0_4_k_cu_762f9b986thrust24THRUST_300001_SM_1000_NS12placeholders2_7E,(_ZN34_INTERNAL_f81faea0_4_k_cu_762f9b984cuda3std3__45__cpo7crbeginE - _ZN34_INTERNAL_f81faea0_4_k_cu_762f9b986thrust24THRUST_300001_SM_1000_NS12placeholders2_7E)
_ZN34_INTERNAL_f81faea0_4_k_cu_762f9b986thrust24THRUST_300001_SM_1000_NS12placeholders2_7E:
	.zero		1
	.type		_ZN34_INTERNAL_f81faea0_4_k_cu_762f9b984cuda3std3__45__cpo7crbeginE,@object
	.size		_ZN34_INTERNAL_f81faea0_4_k_cu_762f9b984cuda3std3__45__cpo7crbeginE,(_ZN34_INTERNAL_f81faea0_4_k_cu_762f9b984cuda3std6ranges3__45__cpo4nextE - _ZN34_INTERNAL_f81faea0_4_k_cu_762f9b984cuda3std3__45__cpo7crbeginE)
_ZN34_INTERNAL_f81faea0_4_k_cu_762f9b984cuda3std3__45__cpo7crbeginE:
	.zero		1
	.type		_ZN34_INTERNAL_f81faea0_4_k_cu_762f9b984cuda3std6ranges3__45__cpo4nextE,@object
	.size		_ZN34_INTERNAL_f81faea0_4_k_cu_762f9b984cuda3std6ranges3__45__cpo4nextE,(_ZN34_INTERNAL_f81faea0_4_k_cu_762f9b984cuda3std6ranges3__45__cpo4swapE - _ZN34_INTERNAL_f81faea0_4_k_cu_762f9b984cuda3std6ranges3__45__cpo4nextE)
_ZN34_INTERNAL_f81faea0_4_k_cu_762f9b984cuda3std6ranges3__45__cpo4nextE:
	.zero		1
	.type		_ZN34_INTERNAL_f81faea0_4_k_cu_762f9b984cuda3std6ranges3__45__cpo4swapE,@object
	.size		_ZN34_INTERNAL_f81faea0_4_k_cu_762f9b984cuda3std6ranges3__45__cpo4swapE,(_ZN34_INTERNAL_f81faea0_4_k_cu_762f9b986thrust24THRUST_300001_SM_1000_NS8cuda_cub10par_nosyncE - _ZN34_INTERNAL_f81faea0_4_k_cu_762f9b984cuda3std6ranges3__45__cpo4swapE)
_ZN34_INTERNAL_f81faea0_4_k_cu_762f9b984cuda3std6ranges3__45__cpo4swapE:
	.zero		1
	.type		_ZN34_INTERNAL_f81faea0_4_k_cu_762f9b986thrust24THRUST_300001_SM_1000_NS8cuda_cub10par_nosyncE,@object
	.size		_ZN34_INTERNAL_f81faea0_4_k_cu_762f9b986thrust24THRUST_300001_SM_1000_NS8cuda_cub10par_nosyncE,(_ZN34_INTERNAL_f81faea0_4_k_cu_762f9b986thrust24THRUST_300001_SM_1000_NS12placeholders2_9E - _ZN34_INTERNAL_f81faea0_4_k_cu_762f9b986thrust24THRUST_300001_SM_1000_NS8cuda_cub10par_nosyncE)
_ZN34_INTERNAL_f81faea0_4_k_cu_762f9b986thrust24THRUST_300001_SM_1000_NS8cuda_cub10par_nosyncE:
	.zero		1
	.type		_ZN34_INTERNAL_f81faea0_4_k_cu_762f9b986thrust24THRUST_300001_SM_1000_NS12placeholders2_9E,@object
	.size		_ZN34_INTERNAL_f81faea0_4_k_cu_762f9b986thrust24THRUST_300001_SM_1000_NS12placeholders2_9E,(_ZN34_INTERNAL_f81faea0_4_k_cu_762f9b984cuda3std3__436_GLOBAL__N__f81faea0_4_k_cu_762f9b986ignoreE - _ZN34_INTERNAL_f81faea0_4_k_cu_762f9b986thrust24THRUST_300001_SM_1000_NS12placeholders2_9E)
_ZN34_INTERNAL_f81faea0_4_k_cu_762f9b986thrust24THRUST_300001_SM_1000_NS12placeholders2_9E:
	.zero		1
	.type		_ZN34_INTERNAL_f81faea0_4_k_cu_762f9b984cuda3std3__436_GLOBAL__N__f81faea0_4_k_cu_762f9b986ignoreE,@object
	.size		_ZN34_INTERNAL_f81faea0_4_k_cu_762f9b984cuda3std3__436_GLOBAL__N__f81faea0_4_k_cu_762f9b986ignoreE,(_ZN34_INTERNAL_f81faea0_4_k_cu_762f9b984cuda3std6ranges3__45__cpo4dataE - _ZN34_INTERNAL_f81faea0_4_k_cu_762f9b984cuda3std3__436_GLOBAL__N__f81faea0_4_k_cu_762f9b986ignoreE)
_ZN34_INTERNAL_f81faea0_4_k_cu_762f9b984cuda3std3__436_GLOBAL__N__f81faea0_4_k_cu_762f9b986ignoreE:
	.zero		1
	.type		_ZN34_INTERNAL_f81faea0_4_k_cu_762f9b984cuda3std6ranges3__45__cpo4dataE,@object
	.size		_ZN34_INTERNAL_f81faea0_4_k_cu_762f9b984cuda3std6ranges3__45__cpo4dataE,(_ZN34_INTERNAL_f81faea0_4_k_cu_762f9b986thrust24THRUST_300001_SM_1000_NS12placeholders2_1E - _ZN34_INTERNAL_f81faea0_4_k_cu_762f9b984cuda3std6ranges3__45__cpo4dataE)
_ZN34_INTERNAL_f81faea0_4_k_cu_762f9b984cuda3std6ranges3__45__cpo4dataE:
	.zero		1
	.type		_ZN34_INTERNAL_f81faea0_4_k_cu_762f9b986thrust24THRUST_300001_SM_1000_NS12placeholders2_1E,@object
	.size		_ZN34_INTERNAL_f81faea0_4_k_cu_762f9b986thrust24THRUST_300001_SM_1000_NS12placeholders2_1E,(_ZN34_INTERNAL_f81faea0_4_k_cu_762f9b984cuda3std3__45__cpo5beginE - _ZN34_INTERNAL_f81faea0_4_k_cu_762f9b986thrust24THRUST_300001_SM_1000_NS12placeholders2_1E)
_ZN34_INTERNAL_f81faea0_4_k_cu_762f9b986thrust24THRUST_300001_SM_1000_NS12placeholders2_1E:
	.zero		1
	.type		_ZN34_INTERNAL_f81faea0_4_k_cu_762f9b984cuda3std3__45__cpo5beginE,@object
	.size		_ZN34_INTERNAL_f81faea0_4_k_cu_762f9b984cuda3std3__45__cpo5beginE,(_ZN34_INTERNAL_f81faea0_4_k_cu_762f9b984cuda3std6ranges3__45__cpo5beginE - _ZN34_INTERNAL_f81faea0_4_k_cu_762f9b984cuda3std3__45__cpo5beginE)
_ZN34_INTERNAL_f81faea0_4_k_cu_762f9b984cuda3std3__45__cpo5beginE:
	.zero		1
	.type		_ZN34_INTERNAL_f81faea0_4_k_cu_762f9b984cuda3std6ranges3__45__cpo5beginE,@object
	.size		_ZN34_INTERNAL_f81faea0_4_k_cu_762f9b984cuda3std6ranges3__45__cpo5beginE,(_ZN34_INTERNAL_f81faea0_4_k_cu_762f9b986thrust24THRUST_300001_SM_1000_NS12placeholders2_5E - _ZN34_INTERNAL_f81faea0_4_k_cu_762f9b984cuda3std6ranges3__45__cpo5beginE)
_ZN34_INTERNAL_f81faea0_4_k_cu_762f9b984cuda3std6ranges3__45__cpo5beginE:
	.zero		1
	.type		_ZN34_INTERNAL_f81faea0_4_k_cu_762f9b986thrust24THRUST_300001_SM_1000_NS12placeholders2_5E,@object
	.size		_ZN34_INTERNAL_f81faea0_4_k_cu_762f9b986thrust24THRUST_300001_SM_1000_NS12placeholders2_5E,(_ZN34_INTERNAL_f81faea0_4_k_cu_762f9b984cuda3std3__45__cpo6rbeginE - _ZN34_INTERNAL_f81faea0_4_k_cu_762f9b986thrust24THRUST_300001_SM_1000_NS12placeholders2_5E)
_ZN34_INTERNAL_f81faea0_4_k_cu_762f9b986thrust24THRUST_300001_SM_1000_NS12placeholders2_5E:
	.zero		1
	.type		_ZN34_INTERNAL_f81faea0_4_k_cu_762f9b984cuda3std3__45__cpo6rbeginE,@object
	.size		_ZN34_INTERNAL_f81faea0_4_k_cu_762f9b984cuda3std3__45__cpo6rbeginE,(_ZN34_INTERNAL_f81faea0_4_k_cu_762f9b984cuda3std6ranges3__45__cpo7advanceE - _ZN34_INTERNAL_f81faea0_4_k_cu_762f9b984cuda3std3__45__cpo6rbeginE)
_ZN34_INTERNAL_f81faea0_4_k_cu_762f9b984cuda3std3__45__cpo6rbeginE:
	.zero		1
	.type		_ZN34_INTERNAL_f81faea0_4_k_cu_762f9b984cuda3std6ranges3__45__cpo7advanceE,@object
	.size		_ZN34_INTERNAL_f81faea0_4_k_cu_762f9b984cuda3std6ranges3__45__cpo7advanceE,(_ZN34_INTERNAL_f81faea0_4_k_cu_762f9b984cuda3std3__47nulloptE - _ZN34_INTERNAL_f81faea0_4_k_cu_762f9b984cuda3std6ranges3__45__cpo7advanceE)
_ZN34_INTERNAL_f81faea0_4_k_cu_762f9b984cuda3std6ranges3__45__cpo7advanceE:
	.zero		1
	.type		_ZN34_INTERNAL_f81faea0_4_k_cu_762f9b984cuda3std3__47nulloptE,@object
	.size		_ZN34_INTERNAL_f81faea0_4_k_cu_762f9b984cuda3std3__47nulloptE,(_ZN34_INTERNAL_f81faea0_4_k_cu_762f9b984cuda3std6ranges3__45__cpo8distanceE - _ZN34_INTERNAL_f81faea0_4_k_cu_762f9b984cuda3std3__47nulloptE)
_ZN34_INTERNAL_f81faea0_4_k_cu_762f9b984cuda3std3__47nulloptE:
	.zero		1
	.type		_ZN34_INTERNAL_f81faea0_4_k_cu_762f9b984cuda3std6ranges3__45__cpo8distanceE,@object
	.size		_ZN34_INTERNAL_f81faea0_4_k_cu_762f9b984cuda3std6ranges3__45__cpo8distanceE,(_ZN34_INTERNAL_f81faea0_4_k_cu_762f9b986thrust24THRUST_300001_SM_1000_NS12placeholders3_10E - _ZN34_INTERNAL_f81faea0_4_k_cu_762f9b984cuda3std6ranges3__45__cpo8distanceE)
_ZN34_INTERNAL_f81faea0_4_k_cu_762f9b984cuda3std6ranges3__45__cpo8distanceE:
	.zero		1
	.type		_ZN34_INTERNAL_f81faea0_4_k_cu_762f9b986thrust24THRUST_300001_SM_1000_NS12placeholders3_10E,@object
	.size		_ZN34_INTERNAL_f81faea0_4_k_cu_762f9b986thrust24THRUST_300001_SM_1000_NS12placeholders3_10E,(_ZN34_INTERNAL_f81faea0_4_k_cu_762f9b984cuda3std3__419piecewise_constructE - _ZN34_INTERNAL_f81faea0_4_k_cu_762f9b986thrust24THRUST_300001_SM_1000_NS12placeholders3_10E)
_ZN34_INTERNAL_f81faea0_4_k_cu_762f9b986thrust24THRUST_300001_SM_1000_NS12placeholders3_10E:
	.zero		1
	.type		_ZN34_INTERNAL_f81faea0_4_k_cu_762f9b984cuda3std3__419piecewise_constructE,@object
	.size		_ZN34_INTERNAL_f81faea0_4_k_cu_762f9b984cuda3std3__419piecewise_constructE,(_ZN34_INTERNAL_f81faea0_4_k_cu_762f9b984cuda3std6ranges3__45__cpo5cdataE - _ZN34_INTERNAL_f81faea0_4_k_cu_762f9b984cuda3std3__419piecewise_constructE)
_ZN34_INTERNAL_f81faea0_4_k_cu_762f9b984cuda3std3__419piecewise_constructE:
	.zero		1
	.type		_ZN34_INTERNAL_f81faea0_4_k_cu_762f9b984cuda3std6ranges3__45__cpo5cdataE,@object
	.size		_ZN34_INTERNAL_f81faea0_4_k_cu_762f9b984cuda3std6ranges3__45__cpo5cdataE,(_ZN34_INTERNAL_f81faea0_4_k_cu_762f9b986thrust24THRUST_300001_SM_1000_NS12placeholders2_2E - _ZN34_INTERNAL_f81faea0_4_k_cu_762f9b984cuda3std6ranges3__45__cpo5cdataE)
_ZN34_INTERNAL_f81faea0_4_k_cu_762f9b984cuda3std6ranges3__45__cpo5cdataE:
	.zero		1
	.type		_ZN34_INTERNAL_f81faea0_4_k_cu_762f9b986thrust24THRUST_300001_SM_1000_NS12placeholders2_2E,@object
	.size		_ZN34_INTERNAL_f81faea0_4_k_cu_762f9b986thrust24THRUST_300001_SM_1000_NS12placeholders2_2E,(_ZN34_INTERNAL_f81faea0_4_k_cu_762f9b984cuda3std3__45__cpo3endE - _ZN34_INTERNAL_f81faea0_4_k_cu_762f9b986thrust24THRUST_300001_SM_1000_NS12placeholders2_2E)
_ZN34_INTERNAL_f81faea0_4_k_cu_762f9b986thrust24THRUST_300001_SM_1000_NS12placeholders2_2E:
	.zero		1
	.type		_ZN34_INTERNAL_f81faea0_4_k_cu_762f9b984cuda3std3__45__cpo3endE,@object
	.size		_ZN34_INTERNAL_f81faea0_4_k_cu_762f9b984cuda3std3__45__cpo3endE,(_ZN34_INTERNAL_f81faea0_4_k_cu_762f9b984cuda3std6ranges3__45__cpo3endE - _ZN34_INTERNAL_f81faea0_4_k_cu_762f9b984cuda3std3__45__cpo3endE)
_ZN34_INTERNAL_f81faea0_4_k_cu_762f9b984cuda3std3__45__cpo3endE:
	.zero		1
	.type		_ZN34_INTERNAL_f81faea0_4_k_cu_762f9b984cuda3std6ranges3__45__cpo3endE,@object
	.size		_ZN34_INTERNAL_f81faea0_4_k_cu_762f9b984cuda3std6ranges3__45__cpo3endE,(_ZN34_INTERNAL_f81faea0_4_k_cu_762f9b986thrust24THRUST_300001_SM_1000_NS12placeholders2_6E - _ZN34_INTERNAL_f81faea0_4_k_cu_762f9b984cuda3std6ranges3__45__cpo3endE)
_ZN34_INTERNAL_f81faea0_4_k_cu_762f9b984cuda3std6ranges3__45__cpo3endE:
	.zero		1
	.type		_ZN34_INTERNAL_f81faea0_4_k_cu_762f9b986thrust24THRUST_300001_SM_1000_NS12placeholders2_6E,@object
	.size		_ZN34_INTERNAL_f81faea0_4_k_cu_762f9b986thrust24THRUST_300001_SM_1000_NS12placeholders2_6E,(_ZN34_INTERNAL_f81faea0_4_k_cu_762f9b984cuda3std3__45__cpo4rendE - _ZN34_INTERNAL_f81faea0_4_k_cu_762f9b986thrust24THRUST_300001_SM_1000_NS12placeholders2_6E)
_ZN34_INTERNAL_f81faea0_4_k_cu_762f9b986thrust24THRUST_300001_SM_1000_NS12placeholders2_6E:
	.zero		1
	.type		_ZN34_INTERNAL_f81faea0_4_k_cu_762f9b984cuda3std3__45__cpo4rendE,@object
	.size		_ZN34_INTERNAL_f81faea0_4_k_cu_762f9b984cuda3std3__45__cpo4rendE,(_ZN34_INTERNAL_f81faea0_4_k_cu_762f9b984cuda3std6ranges3__45__cpo9iter_swapE - _ZN34_INTERNAL_f81faea0_4_k_cu_762f9b984cuda3std3__45__cpo4rendE)
_ZN34_INTERNAL_f81faea0_4_k_cu_762f9b984cuda3std3__45__cpo4rendE:
	.zero		1
	.type		_ZN34_INTERNAL_f81faea0_4_k_cu_762f9b984cuda3std6ranges3__45__cpo9iter_swapE,@object
	.size		_ZN34_INTERNAL_f81faea0_4_k_cu_762f9b984cuda3std6ranges3__45__cpo9iter_swapE,(_ZN34_INTERNAL_f81faea0_4_k_cu_762f9b984cuda3std3__48unexpectE - _ZN34_INTERNAL_f81faea0_4_k_cu_762f9b984cuda3std6ranges3__45__cpo9iter_swapE)
_ZN34_INTERNAL_f81faea0_4_k_cu_762f9b984cuda3std6ranges3__45__cpo9iter_swapE:
	.zero		1
	.type		_ZN34_INTERNAL_f81faea0_4_k_cu_762f9b984cuda3std3__48unexpectE,@object
	.size		_ZN34_INTERNAL_f81faea0_4_k_cu_762f9b984cuda3std3__48unexpectE,(_ZN34_INTERNAL_f81faea0_4_k_cu_762f9b986thrust24THRUST_300001_SM_1000_NS8cuda_cub3parE - _ZN34_INTERNAL_f81faea0_4_k_cu_762f9b984cuda3std3__48unexpectE)
_ZN34_INTERNAL_f81faea0_4_k_cu_762f9b984cuda3std3__48unexpectE:
	.zero		1
	.type		_ZN34_INTERNAL_f81faea0_4_k_cu_762f9b986thrust24THRUST_300001_SM_1000_NS8cuda_cub3parE,@object
	.size		_ZN34_INTERNAL_f81faea0_4_k_cu_762f9b986thrust24THRUST_300001_SM_1000_NS8cuda_cub3parE,(_ZN34_INTERNAL_f81faea0_4_k_cu_762f9b986thrust24THRUST_300001_SM_1000_NS12placeholders2_4E - _ZN34_INTERNAL_f81faea0_4_k_cu_762f9b986thrust24THRUST_300001_SM_1000_NS8cuda_cub3parE)
_ZN34_INTERNAL_f81faea0_4_k_cu_762f9b986thrust24THRUST_300001_SM_1000_NS8cuda_cub3parE:
	.zero		1
	.type		_ZN34_INTERNAL_f81faea0_4_k_cu_762f9b986thrust24THRUST_300001_SM_1000_NS12placeholders2_4E,@object
	.size		_ZN34_INTERNAL_f81faea0_4_k_cu_762f9b986thrust24THRUST_300001_SM_1000_NS12placeholders2_4E,(_ZN34_INTERNAL_f81faea0_4_k_cu_762f9b984cuda3std3__45__cpo4cendE - _ZN34_INTERNAL_f81faea0_4_k_cu_762f9b986thrust24THRUST_300001_SM_1000_NS12placeholders2_4E)
_ZN34_INTERNAL_f81faea0_4_k_cu_762f9b986thrust24THRUST_300001_SM_1000_NS12placeholders2_4E:
	.zero		1
	.type		_ZN34_INTERNAL_f81faea0_4_k_cu_762f9b984cuda3std3__45__cpo4cendE,@object
	.size		_ZN34_INTERNAL_f81faea0_4_k_cu_762f9b984cuda3std3__45__cpo4cendE,(_ZN34_INTERNAL_f81faea0_4_k_cu_762f9b984cuda3std6ranges3__45__cpo4cendE - _ZN34_INTERNAL_f81faea0_4_k_cu_762f9b984cuda3std3__45__cpo4cendE)
_ZN34_INTERNAL_f81faea0_4_k_cu_762f9b984cuda3std3__45__cpo4cendE:
	.zero		1
	.type		_ZN34_INTERNAL_f81faea0_4_k_cu_762f9b984cuda3std6ranges3__45__cpo4cendE,@object
	.size		_ZN34_INTERNAL_f81faea0_4_k_cu_762f9b984cuda3std6ranges3__45__cpo4cendE,(_ZN34_INTERNAL_f81faea0_4_k_cu_762f9b984cuda3std3__420unreachable_sentinelE - _ZN34_INTERNAL_f81faea0_4_k_cu_762f9b984cuda3std6ranges3__45__cpo4cendE)
_ZN34_INTERNAL_f81faea0_4_k_cu_762f9b984cuda3std6ranges3__45__cpo4cendE:
	.zero		1
	.type		_ZN34_INTERNAL_f81faea0_4_k_cu_762f9b984cuda3std3__420unreachable_sentinelE,@object
	.size		_ZN34_INTERNAL_f81faea0_4_k_cu_762f9b984cuda3std3__420unreachable_sentinelE,(_ZN34_INTERNAL_f81faea0_4_k_cu_762f9b984cuda3std6ranges3__45__cpo5ssizeE - _ZN34_INTERNAL_f81faea0_4_k_cu_762f9b984cuda3std3__420unreachable_sentinelE)
_ZN34_INTERNAL_f81faea0_4_k_cu_762f9b984cuda3std3__420unreachable_sentinelE:
	.zero		1
	.type		_ZN34_INTERNAL_f81faea0_4_k_cu_762f9b984cuda3std6ranges3__45__cpo5ssizeE,@object
	.size		_ZN34_INTERNAL_f81faea0_4_k_cu_762f9b984cuda3std6ranges3__45__cpo5ssizeE,(_ZN34_INTERNAL_f81faea0_4_k_cu_762f9b986thrust24THRUST_300001_SM_1000_NS12placeholders2_8E - _ZN34_INTERNAL_f81faea0_4_k_cu_762f9b984cuda3std6ranges3__45__cpo5ssizeE)
_ZN34_INTERNAL_f81faea0_4_k_cu_762f9b984cuda3std6ranges3__45__cpo5ssizeE:
	.zero		1
	.type		_ZN34_INTERNAL_f81faea0_4_k_cu_762f9b986thrust24THRUST_300001_SM_1000_NS12placeholders2_8E,@object
	.size		_ZN34_INTERNAL_f81faea0_4_k_cu_762f9b986thrust24THRUST_300001_SM_1000_NS12placeholders2_8E,(_ZN34_INTERNAL_f81faea0_4_k_cu_762f9b984cuda3std3__45__cpo5crendE - _ZN34_INTERNAL_f81faea0_4_k_cu_762f9b986thrust24THRUST_300001_SM_1000_NS12placeholders2_8E)
_ZN34_INTERNAL_f81faea0_4_k_cu_762f9b986thrust24THRUST_300001_SM_1000_NS12placeholders2_8E:
	.zero		1
	.type		_ZN34_INTERNAL_f81faea0_4_k_cu_762f9b984cuda3std3__45__cpo5crendE,@object
	.size		_ZN34_INTERNAL_f81faea0_4_k_cu_762f9b984cuda3std3__45__cpo5crendE,(_ZN34_INTERNAL_f81faea0_4_k_cu_762f9b984cuda3std6ranges3__45__cpo4prevE - _ZN34_INTERNAL_f81faea0_4_k_cu_762f9b984cuda3std3__45__cpo5crendE)
_ZN34_INTERNAL_f81faea0_4_k_cu_762f9b984cuda3std3__45__cpo5crendE:
	.zero		1
	.type		_ZN34_INTERNAL_f81faea0_4_k_cu_762f9b984cuda3std6ranges3__45__cpo4prevE,@object
	.size		_ZN34_INTERNAL_f81faea0_4_k_cu_762f9b984cuda3std6ranges3__45__cpo4prevE,(_ZN34_INTERNAL_f81faea0_4_k_cu_762f9b984cuda3std6ranges3__45__cpo9iter_moveE - _ZN34_INTERNAL_f81faea0_4_k_cu_762f9b984cuda3std6ranges3__45__cpo4prevE)
_ZN34_INTERNAL_f81faea0_4_k_cu_762f9b984cuda3std6ranges3__45__cpo4prevE:
	.zero		1
	.type		_ZN34_INTERNAL_f81faea0_4_k_cu_762f9b984cuda3std6ranges3__45__cpo9iter_moveE,@object
	.size		_ZN34_INTERNAL_f81faea0_4_k_cu_762f9b984cuda3std6ranges3__45__cpo9iter_moveE,(_ZN34_INTERNAL_f81faea0_4_k_cu_762f9b986thrust24THRUST_300001_SM_1000_NS6system6detail10sequential3seqE - _ZN34_INTERNAL_f81faea0_4_k_cu_762f9b984cuda3std6ranges3__45__cpo9iter_moveE)
_ZN34_INTERNAL_f81faea0_4_k_cu_762f9b984cuda3std6ranges3__45__cpo9iter_moveE:
	.zero		1
	.type		_ZN34_INTERNAL_f81faea0_4_k_cu_762f9b986thrust24THRUST_300001_SM_1000_NS6system6detail10sequential3seqE,@object
	.size		_ZN34_INTERNAL_f81faea0_4_k_cu_762f9b986thrust24THRUST_300001_SM_1000_NS6system6detail10sequential3seqE,(.L_31 - _ZN34_INTERNAL_f81faea0_4_k_cu_762f9b986thrust24THRUST_300001_SM_1000_NS6system6detail10sequential3seqE)
_ZN34_INTERNAL_f81faea0_4_k_cu_762f9b986thrust24THRUST_300001_SM_1000_NS6system6detail10sequential3seqE:
	.zero		1
.L_31:


//--------------------- .nv.constant0._ZN7kernels12kernel_printIdEEvPKN6thrust24THRUST_300001_SM_1000_NS7complexIT_EEi --------------------------
	.section	.nv.constant0._ZN7kernels12kernel_printIdEEvPKN6thrust24THRUST_300001_SM_1000_NS7complexIT_EEi,"a",@progbits
	.sectionflags	@""
	.align	4
.nv.constant0._ZN7kernels12kernel_printIdEEvPKN6thrust24THRUST_300001_SM_1000_NS7complexIT_EEi:
	.zero		908


//--------------------- .nv.constant0._ZN7kernels12kernel_printIdEEvPKT_i --------------------------
	.section	.nv.constant0._ZN7kernels12kernel_printIdEEvPKT_i,"a",@progbits
	.sectionflags	@""
	.align	4
.nv.constant0._ZN7kernels12kernel_printIdEEvPKT_i:
	.zero		908


//--------------------- .nv.constant0._ZN7kernels12kernel_printImEEvPKT_i --------------------------
	.section	.nv.constant0._ZN7kernels12kernel_printImEEvPKT_i,"a",@progbits
	.sectionflags	@""
	.align	4
.nv.constant0._ZN7kernels12kernel_printImEEvPKT_i:
	.zero		908


//--------------------- .nv.constant0._ZN7kernels12kernel_printIlEEvPKT_i --------------------------
	.section	.nv.constant0._ZN7kernels12kernel_printIlEEvPKT_i,"a",@progbits
	.sectionflags	@""
	.align	4
.nv.constant0._ZN7kernels12kernel_printIlEEvPKT_i:
	.zero		908


//--------------------- .nv.constant0._ZN7kernels12kernel_printIiEEvPKT_i --------------------------
	.section	.nv.constant0._ZN7kernels12kernel_printIiEEvPKT_i,"a",@progbits
	.sectionflags	@""
	.align	4
.nv.constant0._ZN7kernels12kernel_printIiEEvPKT_i:
	.zero		908


//--------------------- .nv.constant0._ZN3cub18CUB_300001_SM_10006detail11EmptyKernelIvEEvv --------------------------
	.section	.nv.constant0._ZN3cub18CUB_300001_SM_10006detail11EmptyKernelIvEEvv,"a",@progbits
	.sectionflags	@""
	.align	4
.nv.constant0._ZN3cub18CUB_300001_SM_10006detail11EmptyKernelIvEEvv:
	.zero		896


//--------------------- SYMBOLS --------------------------

	.type		.nv.reservedSmem.offset0,@object
	.size		.nv.reservedSmem.offset0,0x4
	.type		vprintf,@function
